// auto-generated by cutlass_sweep.gemm — config: {"arch": "sm_90", "cluster_m": 1, "cluster_n": 1, "dtype": "bf16", "dtype_b": "bf16", "layout": "nt", "stages": 0, "tile_k": 16, "tile_m": 384, "tile_n": 96}
#include "cutlass/cutlass.h"
#include "cutlass/gemm/collective/collective_builder.hpp"
#include "cutlass/gemm/device/gemm_universal_adapter.h"
#include "cutlass/gemm/kernel/gemm_universal.hpp"
#include "cutlass/epilogue/collective/collective_builder.hpp"

using ElemA = cutlass::bfloat16_t;
using ElemB = cutlass::bfloat16_t;
using ElemCD = cutlass::bfloat16_t;
using Acc  = float;
using TileShape    = cute::Shape<cute::_384, cute::_96, cute::_16>;
using ClusterShape = cute::Shape<cute::_1, cute::_1, cute::_1>;

using CollectiveEpilogue = typename cutlass::epilogue::collective::CollectiveBuilder<
    cutlass::arch::Sm90, cutlass::arch::OpClassTensorOp,
    TileShape, ClusterShape,
    cutlass::epilogue::collective::EpilogueTileAuto,
    Acc, Acc,
    ElemCD, cutlass::layout::RowMajor, 128 / cutlass::sizeof_bits<ElemCD>::value,
    ElemCD, cutlass::layout::RowMajor, 128 / cutlass::sizeof_bits<ElemCD>::value,
    cutlass::epilogue::collective::EpilogueScheduleAuto
  >::CollectiveOp;

using CollectiveMainloop = typename cutlass::gemm::collective::CollectiveBuilder<
    cutlass::arch::Sm90, cutlass::arch::OpClassTensorOp,
    ElemA, cutlass::layout::RowMajor, 128 / cutlass::sizeof_bits<ElemA>::value,
    ElemB, cutlass::layout::ColumnMajor, 128 / cutlass::sizeof_bits<ElemB>::value,
    Acc,
    TileShape, ClusterShape,
    cutlass::gemm::collective::StageCountAutoCarveout<static_cast<int>(sizeof(typename CollectiveEpilogue::SharedStorage))>,
    cutlass::gemm::collective::KernelScheduleAuto
  >::CollectiveOp;

using GemmKernel = cutlass::gemm::kernel::GemmUniversal<
    cute::Shape<int,int,int,int>,
    CollectiveMainloop,
    CollectiveEpilogue
>;
using Gemm = cutlass::gemm::device::GemmUniversalAdapter<GemmKernel>;

// Force the device kernel symbol into the cubin without needing a host main.
auto* _anchor = &cutlass::device_kernel<GemmKernel>;


// ===== COMPILED SASS (sm_90a) =====

	.target	sm_90a

	.elftype	@"ET_EXEC"


//--------------------- .note.nv.tkinfo           --------------------------
	.section	.note.nv.tkinfo,"",@"SHT_NOTE"
	.sectionflags	@"SHF_NOTE_NV_TKINFO"
	.tkinfo
        /*0018*/ 	.word	0x00000002
        /*0030*/ 	.string	""
        /*0030*/ 	.string	"ptxas"
        /*0030*/ 	.string	"Cuda compilation tools, release 13.0, V13.0.88"
        /*0030*/ 	.string	"Build cuda_13.0.r13.0/compiler.36424714_0"
        /*0030*/ 	.string	"-arch sm_90a -m 64 "



//--------------------- .note.nv.cuinfo           --------------------------
	.section	.note.nv.cuinfo,"",@"SHT_NOTE"
	.sectionflags	@"SHF_NOTE_NV_CUINFO"
        /*0018*/ 	.short	0x0002
        /*001a*/ 	.short	0x005a
        /*001c*/ 	.short	0x0082
	.zero		2


//--------------------- .nv.info                  --------------------------
	.section	.nv.info,"",@"SHT_CUDA_INFO"
	.align	4


	//----- nvinfo : EIATTR_REGCOUNT
	.align		4
        /*0000*/ 	.byte	0x04, 0x2f
        /*0002*/ 	.short	(.L_15 - .L_14)
	.align		4
.L_14:
        /*0004*/ 	.word	index@(_ZN7cutlass13device_kernelINS_4gemm6kernel13GemmUniversalIN4cute5tupleIJiiiiEEENS1_10collective13CollectiveMmaINS1_34MainloopSm90TmaGmmaWarpSpecializedILi15ENS5_IJNS4_1CILi1EEESB_SB_EEENS1_35KernelTmaWarpSpecializedCooperativeEEENS5_IJNSA_ILi384EEENSA_ILi96EEENSA_ILi16EEEEEENS_10bfloat16_tENS5_IJlSB_lEEESJ_SK_NS4_8TiledMMAINS4_8MMA_AtomIJNS4_4SM904GMMA27MMA_64x96x16_F32BF16BF16_SSILNSO_5MajorE0ELSQ_0ELNSO_7ScaleInE1ELSR_1EEEEEENS4_6LayoutINS5_IJNSA_ILi2EEESB_SB_EEENS5_IJSB_NSA_ILi0EEESX_EEEEENS5_IJNS4_10UnderscoreES10_S10_EEEEENS4_13SM90_TMA_LOADENS4_14ComposedLayoutINS4_7SwizzleILi1ELi4ELi3EEENS4_18smem_ptr_flag_bitsILi16EEENSU_INS5_IJNSA_ILi8EEESH_EEENS5_IJSH_SB_EEEEEEEvNS4_8identityES13_S1D_vS1E_EENS_8epilogue10collective6detail29Sm90TmaWarpSpecializedAdapterINS1H_15DefaultEpilogueISJ_SK_SK_NS1G_6thread17LinearCombinationISJ_Li1EffLNS1L_9ScaleType4KindE0ELNS_15FloatRoundStyleE2ESJ_EENS1_15EpilogueDefaultEEEEEvvEEEEvNT_6ParamsE)
        /*0008*/ 	.word	0x000000a8


	//----- nvinfo : EIATTR_FRAME_SIZE
	.align		4
.L_15:
        /*000c*/ 	.byte	0x04, 0x11
        /*000e*/ 	.short	(.L_17 - .L_16)
	.align		4
.L_16:
        /*0010*/ 	.word	index@(_ZN7cutlass13device_kernelINS_4gemm6kernel13GemmUniversalIN4cute5tupleIJiiiiEEENS1_10collective13CollectiveMmaINS1_34MainloopSm90TmaGmmaWarpSpecializedILi15ENS5_IJNS4_1CILi1EEESB_SB_EEENS1_35KernelTmaWarpSpecializedCooperativeEEENS5_IJNSA_ILi384EEENSA_ILi96EEENSA_ILi16EEEEEENS_10bfloat16_tENS5_IJlSB_lEEESJ_SK_NS4_8TiledMMAINS4_8MMA_AtomIJNS4_4SM904GMMA27MMA_64x96x16_F32BF16BF16_SSILNSO_5MajorE0ELSQ_0ELNSO_7ScaleInE1ELSR_1EEEEEENS4_6LayoutINS5_IJNSA_ILi2EEESB_SB_EEENS5_IJSB_NSA_ILi0EEESX_EEEEENS5_IJNS4_10UnderscoreES10_S10_EEEEENS4_13SM90_TMA_LOADENS4_14ComposedLayoutINS4_7SwizzleILi1ELi4ELi3EEENS4_18smem_ptr_flag_bitsILi16EEENSU_INS5_IJNSA_ILi8EEESH_EEENS5_IJSH_SB_EEEEEEEvNS4_8identityES13_S1D_vS1E_EENS_8epilogue10collective6detail29Sm90TmaWarpSpecializedAdapterINS1H_15DefaultEpilogueISJ_SK_SK_NS1G_6thread17LinearCombinationISJ_Li1EffLNS1L_9ScaleType4KindE0ELNS_15FloatRoundStyleE2ESJ_EENS1_15EpilogueDefaultEEEEEvvEEEEvNT_6ParamsE)
        /*0014*/ 	.word	0x00000000


	//----- nvinfo : EIATTR_MIN_STACK_SIZE
	.align		4
.L_17:
        /*0018*/ 	.byte	0x04, 0x12
        /*001a*/ 	.short	(.L_19 - .L_18)
	.align		4
.L_18:
        /*001c*/ 	.word	index@(_ZN7cutlass13device_kernelINS_4gemm6kernel13GemmUniversalIN4cute5tupleIJiiiiEEENS1_10collective13CollectiveMmaINS1_34MainloopSm90TmaGmmaWarpSpecializedILi15ENS5_IJNS4_1CILi1EEESB_SB_EEENS1_35KernelTmaWarpSpecializedCooperativeEEENS5_IJNSA_ILi384EEENSA_ILi96EEENSA_ILi16EEEEEENS_10bfloat16_tENS5_IJlSB_lEEESJ_SK_NS4_8TiledMMAINS4_8MMA_AtomIJNS4_4SM904GMMA27MMA_64x96x16_F32BF16BF16_SSILNSO_5MajorE0ELSQ_0ELNSO_7ScaleInE1ELSR_1EEEEEENS4_6LayoutINS5_IJNSA_ILi2EEESB_SB_EEENS5_IJSB_NSA_ILi0EEESX_EEEEENS5_IJNS4_10UnderscoreES10_S10_EEEEENS4_13SM90_TMA_LOADENS4_14ComposedLayoutINS4_7SwizzleILi1ELi4ELi3EEENS4_18smem_ptr_flag_bitsILi16EEENSU_INS5_IJNSA_ILi8EEESH_EEENS5_IJSH_SB_EEEEEEEvNS4_8identityES13_S1D_vS1E_EENS_8epilogue10collective6detail29Sm90TmaWarpSpecializedAdapterINS1H_15DefaultEpilogueISJ_SK_SK_NS1G_6thread17LinearCombinationISJ_Li1EffLNS1L_9ScaleType4KindE0ELNS_15FloatRoundStyleE2ESJ_EENS1_15EpilogueDefaultEEEEEvvEEEEvNT_6ParamsE)
        /*0020*/ 	.word	0x00000000
.L_19:


//--------------------- .nv.compat                --------------------------
	.section	.nv.compat,"",@"SHT_CUDA_COMPAT_INFO"
	.align	4
        /*0000*/ 	.byte	0x02, 0x09, 0x01, 0x00, 0x02, 0x02, 0x04, 0x00, 0x02, 0x05, 0x05, 0x00, 0x03, 0x07, 0x01, 0x01
        /*0010*/ 	.byte	0x02, 0x03, 0x01, 0x00, 0x02, 0x06, 0x01, 0x00, 0x04, 0x0b, 0x08, 0x00, 0x00, 0x00, 0x00, 0x00
        /*0020*/ 	.byte	0x00, 0x00, 0x00, 0x00


//--------------------- .nv.info._ZN7cutlass13device_kernelINS_4gemm6kernel13GemmUniversalIN4cute5tupleIJiiiiEEENS1_10collective13CollectiveMmaINS1_34MainloopSm90TmaGmmaWarpSpecializedILi15ENS5_IJNS4_1CILi1EEESB_SB_EEENS1_35KernelTmaWarpSpecializedCooperativeEEENS5_IJNSA_ILi384EEENSA_ILi96EEENSA_ILi16EEEEEENS_10bfloat16_tENS5_IJlSB_lEEESJ_SK_NS4_8TiledMMAINS4_8MMA_AtomIJNS4_4SM904GMMA27MMA_64x96x16_F32BF16BF16_SSILNSO_5MajorE0ELSQ_0ELNSO_7ScaleInE1ELSR_1EEEEEENS4_6LayoutINS5_IJNSA_ILi2EEESB_SB_EEENS5_IJSB_NSA_ILi0EEESX_EEEEENS5_IJNS4_10UnderscoreES10_S10_EEEEENS4_13SM90_TMA_LOADENS4_14ComposedLayoutINS4_7SwizzleILi1ELi4ELi3EEENS4_18smem_ptr_flag_bitsILi16EEENSU_INS5_IJNSA_ILi8EEESH_EEENS5_IJSH_SB_EEEEEEEvNS4_8identityES13_S1D_vS1E_EENS_8epilogue10collective6detail29Sm90TmaWarpSpecializedAdapterINS1H_15DefaultEpilogueISJ_SK_SK_NS1G_6thread17LinearCombinationISJ_Li1EffLNS1L_9ScaleType4KindE0ELNS_15FloatRoundStyleE2ESJ_EENS1_15EpilogueDefaultEEEEEvvEEEEvNT_6ParamsE --------------------------
	.section	.nv.info._ZN7cutlass13device_kernelINS_4gemm6kernel13GemmUniversalIN4cute5tupleIJiiiiEEENS1_10collective13CollectiveMmaINS1_34MainloopSm90TmaGmmaWarpSpecializedILi15ENS5_IJNS4_1CILi1EEESB_SB_EEENS1_35KernelTmaWarpSpecializedCooperativeEEENS5_IJNSA_ILi384EEENSA_ILi96EEENSA_ILi16EEEEEENS_10bfloat16_tENS5_IJlSB_lEEESJ_SK_NS4_8TiledMMAINS4_8MMA_AtomIJNS4_4SM904GMMA27MMA_64x96x16_F32BF16BF16_SSILNSO_5MajorE0ELSQ_0ELNSO_7ScaleInE1ELSR_1EEEEEENS4_6LayoutINS5_IJNSA_ILi2EEESB_SB_EEENS5_IJSB_NSA_ILi0EEESX_EEEEENS5_IJNS4_10UnderscoreES10_S10_EEEEENS4_13SM90_TMA_LOADENS4_14ComposedLayoutINS4_7SwizzleILi1ELi4ELi3EEENS4_18smem_ptr_flag_bitsILi16EEENSU_INS5_IJNSA_ILi8EEESH_EEENS5_IJSH_SB_EEEEEEEvNS4_8identityES13_S1D_vS1E_EENS_8epilogue10collective6detail29Sm90TmaWarpSpecializedAdapterINS1H_15DefaultEpilogueISJ_SK_SK_NS1G_6thread17LinearCombinationISJ_Li1EffLNS1L_9ScaleType4KindE0ELNS_15FloatRoundStyleE2ESJ_EENS1_15EpilogueDefaultEEEEEvvEEEEvNT_6ParamsE,"",@"SHT_CUDA_INFO"
	.sectionflags	@""
	.align	4


	//----- nvinfo : EIATTR_CUDA_API_VERSION
	.align		4
        /*0000*/ 	.byte	0x04, 0x37
        /*0002*/ 	.short	(.L_21 - .L_20)
.L_20:
        /*0004*/ 	.word	0x00000082


	//----- nvinfo : EIATTR_KPARAM_INFO
	.align		4
.L_21:
        /*0008*/ 	.byte	0x04, 0x17
        /*000a*/ 	.short	(.L_23 - .L_22)
.L_22:
        /*000c*/ 	.word	0x00000000
        /*0010*/ 	.short	0x0000
        /*0012*/ 	.short	0x0070
        /*0014*/ 	.byte	0x00, 0xf0, 0x01, 0x10


	//----- nvinfo : EIATTR_SPARSE_MMA_MASK
	.align		4
.L_23:
        /*0018*/ 	.byte	0x03, 0x50
        /*001a*/ 	.short	0x0000


	//----- nvinfo : EIATTR_MAXREG_COUNT
	.align		4
        /*001c*/ 	.byte	0x03, 0x1b
        /*001e*/ 	.short	0x00a8


	//----- nvinfo : EIATTR_NUM_BARRIERS
	.align		4
        /*0020*/ 	.byte	0x02, 0x4c
        /*0022*/ 	.byte	0x01
	.zero		1


	//----- nvinfo : EIATTR_EXTERNS
	.align		4
        /*0024*/ 	.byte	0x04, 0x0f
        /*0026*/ 	.short	(.L_25 - .L_24)


	//   ....[0]....
	.align		4
.L_24:
        /*0028*/ 	.word	index@(__assertfail)


	//----- nvinfo : EIATTR_MERCURY_ISA_VERSION
	.align		4
.L_25:
        /*002c*/ 	.byte	0x03, 0x5f
        /*002e*/ 	.short	0x0101


	//----- nvinfo : EIATTR_INT_WARP_WIDE_INSTR_OFFSETS
	.align		4
        /*0030*/ 	.byte	0x04, 0x31
        /*0032*/ 	.short	(.L_27 - .L_26)


	//   ....[0]....
.L_26:
        /*0034*/ 	.word	0x00000550


	//   ....[1]....
        /*0038*/ 	.word	0x00000560


	//   ....[2]....
        /*003c*/ 	.word	0x00000640


	//----- nvinfo : EIATTR_COOP_GROUP_MASK_REGIDS
	.align		4
.L_27:
        /*0040*/ 	.byte	0x04, 0x29
        /*0042*/ 	.short	(.L_29 - .L_28)


	//   ....[0]....
.L_28:
        /*0044*/ 	.word	0xffffffff


	//   ....[1]....
        /*0048*/ 	.word	0xffffffff


	//   ....[2]....
        /*004c*/ 	.word	0xffffffff


	//   ....[3]....
        /*0050*/ 	.word	0xffffffff


	//   ....[4]....
        /*0054*/ 	.word	0xffffffff


	//----- nvinfo : EIATTR_COOP_GROUP_INSTR_OFFSETS
	.align		4
.L_29:
        /*0058*/ 	.byte	0x04, 0x28
        /*005a*/ 	.short	(.L_31 - .L_30)


	//   ....[0]....
.L_30:
        /*005c*/ 	.word	0x00000060


	//   ....[1]....
        /*0060*/ 	.word	0x00000070


	//   ....[2]....
        /*0064*/ 	.word	0x00000130


	//   ....[3]....
        /*0068*/ 	.word	0x00000450


	//   ....[4]....
        /*006c*/ 	.word	0x00001110


	//----- nvinfo : EIATTR_REG_RECONFIG
	.align		4
.L_31:
        /*0070*/ 	.byte	0x01, 0x54
	.zero		2


	//----- nvinfo : EIATTR_SYSCALL_OFFSETS
	.align		4
        /*0074*/ 	.byte	0x04, 0x46
        /*0076*/ 	.short	(.L_33 - .L_32)


	//   ....[0]....
.L_32:
        /*0078*/ 	.word	0x000012d0


	//----- nvinfo : EIATTR_MBARRIER_INSTR_OFFSETS
	.align		4
.L_33:
        /*007c*/ 	.byte	0x04, 0x39
        /*007e*/ 	.short	(.L_35 - .L_34)


	//   ....[0]....
.L_34:
        /*0080*/ 	.word	0x00000250
        /*0084*/ 	.word	0x000000ff
        /*0088*/ 	.word	0x00000000
        /*008c*/ 	.short	0x0100
        /*008e*/ 	.byte	0x08
	.zero		1


	//   ....[1]....
        /*0090*/ 	.word	0x00000260
        /*0094*/ 	.word	0x000000ff
        /*0098*/ 	.word	0x00000078
        /*009c*/ 	.short	0x0100
        /*009e*/ 	.byte	0x08
	.zero		1


	//   ....[2]....
        /*00a0*/ 	.word	0x00000270
        /*00a4*/ 	.word	0x000000ff
        /*00a8*/ 	.word	0x00000008
        /*00ac*/ 	.short	0x0100
        /*00ae*/ 	.byte	0x08
	.zero		1


	//   ....[3]....
        /*00b0*/ 	.word	0x00000280
        /*00b4*/ 	.word	0x000000ff
        /*00b8*/ 	.word	0x00000080
        /*00bc*/ 	.short	0x0100
        /*00be*/ 	.byte	0x08
	.zero		1


	//   ....[4]....
        /*00c0*/ 	.word	0x00000290
        /*00c4*/ 	.word	0x000000ff
        /*00c8*/ 	.word	0x00000010
        /*00cc*/ 	.short	0x0100
        /*00ce*/ 	.byte	0x08
	.zero		1


	//   ....[5]....
        /*00d0*/ 	.word	0x000002a0
        /*00d4*/ 	.word	0x000000ff
        /*00d8*/ 	.word	0x00000088
        /*00dc*/ 	.short	0x0100
        /*00de*/ 	.byte	0x08
	.zero		1


	//   ....[6]....
        /*00e0*/ 	.word	0x000002b0
        /*00e4*/ 	.word	0x000000ff
        /*00e8*/ 	.word	0x00000018
        /*00ec*/ 	.short	0x0100
        /*00ee*/ 	.byte	0x08
	.zero		1


	//   ....[7]....
        /*00f0*/ 	.word	0x000002c0
        /*00f4*/ 	.word	0x000000ff
        /*00f8*/ 	.word	0x00000090
        /*00fc*/ 	.short	0x0100
        /*00fe*/ 	.byte	0x08
	.zero		1


	//   ....[8]....
        /*0100*/ 	.word	0x000002d0
        /*0104*/ 	.word	0x000000ff
        /*0108*/ 	.word	0x00000020
        /*010c*/ 	.short	0x0100
        /*010e*/ 	.byte	0x08
	.zero		1


	//   ....[9]....
        /*0110*/ 	.word	0x000002e0
        /*0114*/ 	.word	0x000000ff
        /*0118*/ 	.word	0x00000098
        /*011c*/ 	.short	0x0100
        /*011e*/ 	.byte	0x08
	.zero		1


	//   ....[10]....
        /*0120*/ 	.word	0x000002f0
        /*0124*/ 	.word	0x000000ff
        /*0128*/ 	.word	0x00000028
        /*012c*/ 	.short	0x0100
        /*012e*/ 	.byte	0x08
	.zero		1


	//   ....[11]....
        /*0130*/ 	.word	0x00000300
        /*0134*/ 	.word	0x000000ff
        /*0138*/ 	.word	0x000000a0
        /*013c*/ 	.short	0x0100
        /*013e*/ 	.byte	0x08
	.zero		1


	//   ....[12]....
        /*0140*/ 	.word	0x00000310
        /*0144*/ 	.word	0x000000ff
        /*0148*/ 	.word	0x00000030
        /*014c*/ 	.short	0x0100
        /*014e*/ 	.byte	0x08
	.zero		1


	//   ....[13]....
        /*0150*/ 	.word	0x00000320
        /*0154*/ 	.word	0x000000ff
        /*0158*/ 	.word	0x000000a8
        /*015c*/ 	.short	0x0100
        /*015e*/ 	.byte	0x08
	.zero		1


	//   ....[14]....
        /*0160*/ 	.word	0x00000330
        /*0164*/ 	.word	0x000000ff
        /*0168*/ 	.word	0x00000038
        /*016c*/ 	.short	0x0100
        /*016e*/ 	.byte	0x08
	.zero		1


	//   ....[15]....
        /*0170*/ 	.word	0x00000340
        /*0174*/ 	.word	0x000000ff
        /*0178*/ 	.word	0x000000b0
        /*017c*/ 	.short	0x0100
        /*017e*/ 	.byte	0x08
	.zero		1


	//   ....[16]....
        /*0180*/ 	.word	0x00000350
        /*0184*/ 	.word	0x000000ff
        /*0188*/ 	.word	0x00000040
        /*018c*/ 	.short	0x0100
        /*018e*/ 	.byte	0x08
	.zero		1


	//   ....[17]....
        /*0190*/ 	.word	0x00000360
        /*0194*/ 	.word	0x000000ff
        /*0198*/ 	.word	0x000000b8
        /*019c*/ 	.short	0x0100
        /*019e*/ 	.byte	0x08
	.zero		1


	//   ....[18]....
        /*01a0*/ 	.word	0x00000370
        /*01a4*/ 	.word	0x000000ff
        /*01a8*/ 	.word	0x00000048
        /*01ac*/ 	.short	0x0100
        /*01ae*/ 	.byte	0x08
	.zero		1


	//   ....[19]....
        /*01b0*/ 	.word	0x00000380
        /*01b4*/ 	.word	0x000000ff
        /*01b8*/ 	.word	0x000000c0
        /*01bc*/ 	.short	0x0100
        /*01be*/ 	.byte	0x08
	.zero		1


	//   ....[20]....
        /*01c0*/ 	.word	0x00000390
        /*01c4*/ 	.word	0x000000ff
        /*01c8*/ 	.word	0x00000050
        /*01cc*/ 	.short	0x0100
        /*01ce*/ 	.byte	0x08
	.zero		1


	//   ....[21]....
        /*01d0*/ 	.word	0x000003a0
        /*01d4*/ 	.word	0x000000ff
        /*01d8*/ 	.word	0x000000c8
        /*01dc*/ 	.short	0x0100
        /*01de*/ 	.byte	0x08
	.zero		1


	//   ....[22]....
        /*01e0*/ 	.word	0x000003b0
        /*01e4*/ 	.word	0x000000ff
        /*01e8*/ 	.word	0x00000058
        /*01ec*/ 	.short	0x0100
        /*01ee*/ 	.byte	0x08
	.zero		1


	//   ....[23]....
        /*01f0*/ 	.word	0x000003c0
        /*01f4*/ 	.word	0x000000ff
        /*01f8*/ 	.word	0x000000d0
        /*01fc*/ 	.short	0x0100
        /*01fe*/ 	.byte	0x08
	.zero		1


	//   ....[24]....
        /*0200*/ 	.word	0x000003d0
        /*0204*/ 	.word	0x000000ff
        /*0208*/ 	.word	0x00000060
        /*020c*/ 	.short	0x0100
        /*020e*/ 	.byte	0x08
	.zero		1


	//   ....[25]....
        /*0210*/ 	.word	0x000003e0
        /*0214*/ 	.word	0x000000ff
        /*0218*/ 	.word	0x000000d8
        /*021c*/ 	.short	0x0100
        /*021e*/ 	.byte	0x08
	.zero		1


	//   ....[26]....
        /*0220*/ 	.word	0x000003f0
        /*0224*/ 	.word	0x000000ff
        /*0228*/ 	.word	0x00000068
        /*022c*/ 	.short	0x0100
        /*022e*/ 	.byte	0x08
	.zero		1


	//   ....[27]....
        /*0230*/ 	.word	0x00000400
        /*0234*/ 	.word	0x000000ff
        /*0238*/ 	.word	0x000000e0
        /*023c*/ 	.short	0x0100
        /*023e*/ 	.byte	0x08
	.zero		1


	//   ....[28]....
        /*0240*/ 	.word	0x00000410
        /*0244*/ 	.word	0x000000ff
        /*0248*/ 	.word	0x00000070
        /*024c*/ 	.short	0x0100
        /*024e*/ 	.byte	0x08
	.zero		1


	//   ....[29]....
        /*0250*/ 	.word	0x00000420
        /*0254*/ 	.word	0x000000ff
        /*0258*/ 	.word	0x000000e8
        /*025c*/ 	.short	0x0100
        /*025e*/ 	.byte	0x08
	.zero		1


	//   ....[30]....
        /*0260*/ 	.word	0x000006b0
        /*0264*/ 	.word	0x000000ff
        /*0268*/ 	.word	0x00000100
        /*026c*/ 	.short	0x0100
        /*026e*/ 	.byte	0x06
	.zero		1


	//   ....[31]....
        /*0270*/ 	.word	0x00000710
        /*0274*/ 	.word	0x000000ff
        /*0278*/ 	.word	0x00000108
        /*027c*/ 	.short	0x0100
        /*027e*/ 	.byte	0x06
	.zero		1


	//   ....[32]....
        /*0280*/ 	.word	0x00001350
        /*0284*/ 	.word	0x00000003
        /*0288*/ 	.word	0x00000000
        /*028c*/ 	.short	0x010a
        /*028e*/ 	.byte	0x3f
	.zero		1


	//   ....[33]....
        /*0290*/ 	.word	0x00001390
        /*0294*/ 	.word	0x00000003
        /*0298*/ 	.word	0x00000000
        /*029c*/ 	.short	0x010a
        /*029e*/ 	.byte	0x3f
	.zero		1


	//   ....[34]....
        /*02a0*/ 	.word	0x00001650
        /*02a4*/ 	.word	0x000000ff
        /*02a8*/ 	.word	0x00000000
        /*02ac*/ 	.short	0x010a
        /*02ae*/ 	.byte	0x04
	.zero		1


	//   ....[35]....
        /*02b0*/ 	.word	0x00001690
        /*02b4*/ 	.word	0x000000ff
        /*02b8*/ 	.word	0x00000000
        /*02bc*/ 	.short	0x010a
        /*02be*/ 	.byte	0x04
	.zero		1


	//   ....[36]....
        /*02c0*/ 	.word	0x00001830
        /*02c4*/ 	.word	0x000000ff
        /*02c8*/ 	.word	0x00000000
        /*02cc*/ 	.short	0x0101
        /*02ce*/ 	.byte	0x04
	.zero		1


	//   ....[37]....
        /*02d0*/ 	.word	0x000019e0
        /*02d4*/ 	.word	0x00000000
        /*02d8*/ 	.word	0x00000000
        /*02dc*/ 	.short	0x0101
        /*02de*/ 	.byte	0x3f
	.zero		1


	//   ....[38]....
        /*02e0*/ 	.word	0x0000d5d0
        /*02e4*/ 	.word	0x0000000e
        /*02e8*/ 	.word	0x00000078
        /*02ec*/ 	.short	0x010a
        /*02ee*/ 	.byte	0x3f
	.zero		1


	//   ....[39]....
        /*02f0*/ 	.word	0x0000d950
        /*02f4*/ 	.word	0x00000006
        /*02f8*/ 	.word	0x00000108
        /*02fc*/ 	.short	0x0101
        /*02fe*/ 	.byte	0x3f
	.zero		1


	//   ....[40]....
        /*0300*/ 	.word	0x0000e0b0
        /*0304*/ 	.word	0x00000007
        /*0308*/ 	.word	0x00000000
        /*030c*/ 	.short	0x010a
        /*030e*/ 	.byte	0x3f
	.zero		1


	//   ....[41]....
        /*0310*/ 	.word	0x0000e130
        /*0314*/ 	.word	0x00000009
        /*0318*/ 	.word	0x00000000
        /*031c*/ 	.short	0x010a
        /*031e*/ 	.byte	0x3f
	.zero		1


	//   ....[42]....
        /*0320*/ 	.word	0x0000e1c0
        /*0324*/ 	.word	0x00000006
        /*0328*/ 	.word	0x00000000
        /*032c*/ 	.short	0x010a
        /*032e*/ 	.byte	0x3f
	.zero		1


	//   ....[43]....
        /*0330*/ 	.word	0x0000e250
        /*0334*/ 	.word	0x00000009
        /*0338*/ 	.word	0x00000000
        /*033c*/ 	.short	0x010a
        /*033e*/ 	.byte	0x3f
	.zero		1


	//   ....[44]....
        /*0340*/ 	.word	0x0000e2e0
        /*0344*/ 	.word	0x00000006
        /*0348*/ 	.word	0x00000000
        /*034c*/ 	.short	0x010a
        /*034e*/ 	.byte	0x3f
	.zero		1


	//   ....[45]....
        /*0350*/ 	.word	0x0000e370
        /*0354*/ 	.word	0x00000009
        /*0358*/ 	.word	0x00000000
        /*035c*/ 	.short	0x010a
        /*035e*/ 	.byte	0x3f
	.zero		1


	//   ....[46]....
        /*0360*/ 	.word	0x0000e400
        /*0364*/ 	.word	0x00000006
        /*0368*/ 	.word	0x00000000
        /*036c*/ 	.short	0x010a
        /*036e*/ 	.byte	0x3f
	.zero		1


	//   ....[47]....
        /*0370*/ 	.word	0x0000e490
        /*0374*/ 	.word	0x00000009
        /*0378*/ 	.word	0x00000000
        /*037c*/ 	.short	0x010a
        /*037e*/ 	.byte	0x3f
	.zero		1


	//   ....[48]....
        /*0380*/ 	.word	0x0000e520
        /*0384*/ 	.word	0x00000006
        /*0388*/ 	.word	0x00000000
        /*038c*/ 	.short	0x010a
        /*038e*/ 	.byte	0x3f
	.zero		1


	//   ....[49]....
        /*0390*/ 	.word	0x0000e5b0
        /*0394*/ 	.word	0x00000009
        /*0398*/ 	.word	0x00000000
        /*039c*/ 	.short	0x010a
        /*039e*/ 	.byte	0x3f
	.zero		1


	//   ....[50]....
        /*03a0*/ 	.word	0x0000e640
        /*03a4*/ 	.word	0x00000006
        /*03a8*/ 	.word	0x00000000
        /*03ac*/ 	.short	0x010a
        /*03ae*/ 	.byte	0x3f
	.zero		1


	//   ....[51]....
        /*03b0*/ 	.word	0x0000e6d0
        /*03b4*/ 	.word	0x00000009
        /*03b8*/ 	.word	0x00000000
        /*03bc*/ 	.short	0x010a
        /*03be*/ 	.byte	0x3f
	.zero		1


	//   ....[52]....
        /*03c0*/ 	.word	0x0000e760
        /*03c4*/ 	.word	0x00000006
        /*03c8*/ 	.word	0x00000000
        /*03cc*/ 	.short	0x010a
        /*03ce*/ 	.byte	0x3f
	.zero		1


	//   ....[53]....
        /*03d0*/ 	.word	0x0000e7f0
        /*03d4*/ 	.word	0x00000009
        /*03d8*/ 	.word	0x00000000
        /*03dc*/ 	.short	0x010a
        /*03de*/ 	.byte	0x3f
	.zero		1


	//   ....[54]....
        /*03e0*/ 	.word	0x0000e880
        /*03e4*/ 	.word	0x00000003
        /*03e8*/ 	.word	0x00000000
        /*03ec*/ 	.short	0x010a
        /*03ee*/ 	.byte	0x3f
	.zero		1


	//   ....[55]....
        /*03f0*/ 	.word	0x0000e8e0
        /*03f4*/ 	.word	0x00000003
        /*03f8*/ 	.word	0x00000000
        /*03fc*/ 	.short	0x010a
        /*03fe*/ 	.byte	0x3f
	.zero		1


	//   ....[56]....
        /*0400*/ 	.word	0x0000e940
        /*0404*/ 	.word	0x00000005
        /*0408*/ 	.word	0x00000000
        /*040c*/ 	.short	0x010a
        /*040e*/ 	.byte	0x3f
	.zero		1


	//   ....[57]....
        /*0410*/ 	.word	0x0000ea10
        /*0414*/ 	.word	0x0000000e
        /*0418*/ 	.word	0x00000078
        /*041c*/ 	.short	0x010a
        /*041e*/ 	.byte	0x3f
	.zero		1


	//   ....[58]....
        /*0420*/ 	.word	0x0000eae0
        /*0424*/ 	.word	0x00000007
        /*0428*/ 	.word	0x00000000
        /*042c*/ 	.short	0x010a
        /*042e*/ 	.byte	0x3f
	.zero		1


	//   ....[59]....
        /*0430*/ 	.word	0x0000eb30
        /*0434*/ 	.word	0x00000009
        /*0438*/ 	.word	0x00000000
        /*043c*/ 	.short	0x010a
        /*043e*/ 	.byte	0x3f
	.zero		1


	//   ....[60]....
        /*0440*/ 	.word	0x0000eb80
        /*0444*/ 	.word	0x00000006
        /*0448*/ 	.word	0x00000000
        /*044c*/ 	.short	0x010a
        /*044e*/ 	.byte	0x3f
	.zero		1


	//   ....[61]....
        /*0450*/ 	.word	0x0000ebd0
        /*0454*/ 	.word	0x00000009
        /*0458*/ 	.word	0x00000000
        /*045c*/ 	.short	0x010a
        /*045e*/ 	.byte	0x3f
	.zero		1


	//   ....[62]....
        /*0460*/ 	.word	0x0000ec20
        /*0464*/ 	.word	0x00000006
        /*0468*/ 	.word	0x00000000
        /*046c*/ 	.short	0x010a
        /*046e*/ 	.byte	0x3f
	.zero		1


	//   ....[63]....
        /*0470*/ 	.word	0x0000ec70
        /*0474*/ 	.word	0x00000009
        /*0478*/ 	.word	0x00000000
        /*047c*/ 	.short	0x010a
        /*047e*/ 	.byte	0x3f
	.zero		1


	//   ....[64]....
        /*0480*/ 	.word	0x0000ecc0
        /*0484*/ 	.word	0x00000006
        /*0488*/ 	.word	0x00000000
        /*048c*/ 	.short	0x010a
        /*048e*/ 	.byte	0x3f
	.zero		1


	//   ....[65]....
        /*0490*/ 	.word	0x0000ed10
        /*0494*/ 	.word	0x00000009
        /*0498*/ 	.word	0x00000000
        /*049c*/ 	.short	0x010a
        /*049e*/ 	.byte	0x3f
	.zero		1


	//   ....[66]....
        /*04a0*/ 	.word	0x0000ed60
        /*04a4*/ 	.word	0x00000006
        /*04a8*/ 	.word	0x00000000
        /*04ac*/ 	.short	0x010a
        /*04ae*/ 	.byte	0x3f
	.zero		1


	//   ....[67]....
        /*04b0*/ 	.word	0x0000edb0
        /*04b4*/ 	.word	0x00000009
        /*04b8*/ 	.word	0x00000000
        /*04bc*/ 	.short	0x010a
        /*04be*/ 	.byte	0x3f
	.zero		1


	//   ....[68]....
        /*04c0*/ 	.word	0x0000ee00
        /*04c4*/ 	.word	0x00000006
        /*04c8*/ 	.word	0x00000000
        /*04cc*/ 	.short	0x010a
        /*04ce*/ 	.byte	0x3f
	.zero		1


	//   ....[69]....
        /*04d0*/ 	.word	0x0000ee50
        /*04d4*/ 	.word	0x00000009
        /*04d8*/ 	.word	0x00000000
        /*04dc*/ 	.short	0x010a
        /*04de*/ 	.byte	0x3f
	.zero		1


	//   ....[70]....
        /*04e0*/ 	.word	0x0000eea0
        /*04e4*/ 	.word	0x00000006
        /*04e8*/ 	.word	0x00000000
        /*04ec*/ 	.short	0x010a
        /*04ee*/ 	.byte	0x3f
	.zero		1


	//   ....[71]....
        /*04f0*/ 	.word	0x0000eef0
        /*04f4*/ 	.word	0x00000009
        /*04f8*/ 	.word	0x00000000
        /*04fc*/ 	.short	0x010a
        /*04fe*/ 	.byte	0x3f
	.zero		1


	//----- nvinfo : EIATTR_NUM_MBARRIERS
	.align		4
.L_35:
        /*0500*/ 	.byte	0x03, 0x38
        /*0502*/ 	.short	0x0020


	//----- nvinfo : EIATTR_EXIT_INSTR_OFFSETS
	.align		4
        /*0504*/ 	.byte	0x04, 0x1c
        /*0506*/ 	.short	(.L_37 - .L_36)


	//   ....[0]....
.L_36:
        /*0508*/ 	.word	0x00000760


	//   ....[1]....
        /*050c*/ 	.word	0x00001040


	//   ....[2]....
        /*0510*/ 	.word	0x0000cc20


	//   ....[3]....
        /*0514*/ 	.word	0x0000d270


	//   ....[4]....
        /*0518*/ 	.word	0x0000e8d0


	//----- nvinfo : EIATTR_MAX_THREADS
	.align		4
.L_37:
        /*051c*/ 	.byte	0x04, 0x05
        /*051e*/ 	.short	(.L_39 - .L_38)
.L_38:
        /*0520*/ 	.word	0x00000180
        /*0524*/ 	.word	0x00000001
        /*0528*/ 	.word	0x00000001


	//----- nvinfo : EIATTR_CRS_STACK_SIZE
	.align		4
.L_39:
        /*052c*/ 	.byte	0x04, 0x1e
        /*052e*/ 	.short	(.L_41 - .L_40)
.L_40:
        /*0530*/ 	.word	0x00000000


	//----- nvinfo : EIATTR_CBANK_PARAM_SIZE
	.align		4
.L_41:
        /*0534*/ 	.byte	0x03, 0x19
        /*0536*/ 	.short	0x0470


	//----- nvinfo : EIATTR_PARAM_CBANK
	.align		4
        /*0538*/ 	.byte	0x04, 0x0a
        /*053a*/ 	.short	(.L_43 - .L_42)
	.align		4
.L_42:
        /*053c*/ 	.word	index@(.nv.constant0._ZN7cutlass13device_kernelINS_4gemm6kernel13GemmUniversalIN4cute5tupleIJiiiiEEENS1_10collective13CollectiveMmaINS1_34MainloopSm90TmaGmmaWarpSpecializedILi15ENS5_IJNS4_1CILi1EEESB_SB_EEENS1_35KernelTmaWarpSpecializedCooperativeEEENS5_IJNSA_ILi384EEENSA_ILi96EEENSA_ILi16EEEEEENS_10bfloat16_tENS5_IJlSB_lEEESJ_SK_NS4_8TiledMMAINS4_8MMA_AtomIJNS4_4SM904GMMA27MMA_64x96x16_F32BF16BF16_SSILNSO_5MajorE0ELSQ_0ELNSO_7ScaleInE1ELSR_1EEEEEENS4_6LayoutINS5_IJNSA_ILi2EEESB_SB_EEENS5_IJSB_NSA_ILi0EEESX_EEEEENS5_IJNS4_10UnderscoreES10_S10_EEEEENS4_13SM90_TMA_LOADENS4_14ComposedLayoutINS4_7SwizzleILi1ELi4ELi3EEENS4_18smem_ptr_flag_bitsILi16EEENSU_INS5_IJNSA_ILi8EEESH_EEENS5_IJSH_SB_EEEEEEEvNS4_8identityES13_S1D_vS1E_EENS_8epilogue10collective6detail29Sm90TmaWarpSpecializedAdapterINS1H_15DefaultEpilogueISJ_SK_SK_NS1G_6thread17LinearCombinationISJ_Li1EffLNS1L_9ScaleType4KindE0ELNS_15FloatRoundStyleE2ESJ_EENS1_15EpilogueDefaultEEEEEvvEEEEvNT_6ParamsE)
        /*0540*/ 	.short	0x0210
        /*0542*/ 	.short	0x0470


	//----- nvinfo : EIATTR_SW_WAR
	.align		4
.L_43:
        /*0544*/ 	.byte	0x04, 0x36
        /*0546*/ 	.short	(.L_45 - .L_44)
.L_44:
        /*0548*/ 	.word	0x00000008
.L_45:


//--------------------- .nv.callgraph             --------------------------
	.section	.nv.callgraph,"",@"SHT_CUDA_CALLGRAPH"
	.align	4
	.sectionentsize	8
	.align		4
        /*0000*/ 	.word	0x00000000
	.align		4
        /*0004*/ 	.word	0xffffffff
	.align		4
        /*0008*/ 	.word	index@(_ZN7cutlass13device_kernelINS_4gemm6kernel13GemmUniversalIN4cute5tupleIJiiiiEEENS1_10collective13CollectiveMmaINS1_34MainloopSm90TmaGmmaWarpSpecializedILi15ENS5_IJNS4_1CILi1EEESB_SB_EEENS1_35KernelTmaWarpSpecializedCooperativeEEENS5_IJNSA_ILi384EEENSA_ILi96EEENSA_ILi16EEEEEENS_10bfloat16_tENS5_IJlSB_lEEESJ_SK_NS4_8TiledMMAINS4_8MMA_AtomIJNS4_4SM904GMMA27MMA_64x96x16_F32BF16BF16_SSILNSO_5MajorE0ELSQ_0ELNSO_7ScaleInE1ELSR_1EEEEEENS4_6LayoutINS5_IJNSA_ILi2EEESB_SB_EEENS5_IJSB_NSA_ILi0EEESX_EEEEENS5_IJNS4_10UnderscoreES10_S10_EEEEENS4_13SM90_TMA_LOADENS4_14ComposedLayoutINS4_7SwizzleILi1ELi4ELi3EEENS4_18smem_ptr_flag_bitsILi16EEENSU_INS5_IJNSA_ILi8EEESH_EEENS5_IJSH_SB_EEEEEEEvNS4_8identityES13_S1D_vS1E_EENS_8epilogue10collective6detail29Sm90TmaWarpSpecializedAdapterINS1H_15DefaultEpilogueISJ_SK_SK_NS1G_6thread17LinearCombinationISJ_Li1EffLNS1L_9ScaleType4KindE0ELNS_15FloatRoundStyleE2ESJ_EENS1_15EpilogueDefaultEEEEEvvEEEEvNT_6ParamsE)
	.align		4
        /*000c*/ 	.word	index@(__assertfail)
	.align		4
        /*0010*/ 	.word	0x00000000
	.align		4
        /*0014*/ 	.word	0xfffffffe
	.align		4
        /*0018*/ 	.word	0x00000000
	.align		4
        /*001c*/ 	.word	0xfffffffd
	.align		4
        /*0020*/ 	.word	0x00000000
	.align		4
        /*0024*/ 	.word	0xfffffffc


//--------------------- .nv.constant4             --------------------------
	.section	.nv.constant4,"a",@progbits
	.align	8
	.align		8
.nv.constant4:
        /*0000*/ 	.dword	__assertfail
	.align		8
        /*0008*/ 	.dword	__unnamed_1
	.align		8
        /*0010*/ 	.dword	_ZN39_INTERNAL_aa69f967_4_k_cu_cd3048d7_77684cuda3std3__45__cpo5beginE
	.align		8
        /*0018*/ 	.dword	_ZN39_INTERNAL_aa69f967_4_k_cu_cd3048d7_77684cuda3std3__45__cpo3endE
	.align		8
        /*0020*/ 	.dword	_ZN39_INTERNAL_aa69f967_4_k_cu_cd3048d7_77684cuda3std3__45__cpo6cbeginE
	.align		8
        /*0028*/ 	.dword	_ZN39_INTERNAL_aa69f967_4_k_cu_cd3048d7_77684cuda3std3__45__cpo4cendE
	.align		8
        /*0030*/ 	.dword	_ZN39_INTERNAL_aa69f967_4_k_cu_cd3048d7_77684cuda3std3__441_GLOBAL__N__aa69f967_4_k_cu_cd3048d7_77686ignoreE
	.align		8
        /*0038*/ 	.dword	_ZN39_INTERNAL_aa69f967_4_k_cu_cd3048d7_77684cuda3std3__419piecewise_constructE
	.align		8
        /*0040*/ 	.dword	_ZN39_INTERNAL_aa69f967_4_k_cu_cd3048d7_77684cuda3std3__48in_placeE
	.align		8
        /*0048*/ 	.dword	_ZN39_INTERNAL_aa69f967_4_k_cu_cd3048d7_77684cuda3std6ranges3__45__cpo4swapE
	.align		8
        /*0050*/ 	.dword	_ZN39_INTERNAL_aa69f967_4_k_cu_cd3048d7_77684cuda3std6ranges3__45__cpo9iter_moveE
	.align		8
        /*0058*/ 	.dword	_ZN39_INTERNAL_aa69f967_4_k_cu_cd3048d7_77684cute7productE
	.align		8
        /*0060*/ 	.dword	_ZN39_INTERNAL_aa69f967_4_k_cu_cd3048d7_77684cute1_E
	.align		8
        /*0068*/ 	.dword	$str$22
	.align		8
        /*0070*/ 	.dword	$str$23


//--------------------- .text._ZN7cutlass13device_kernelINS_4gemm6kernel13GemmUniversalIN4cute5tupleIJiiiiEEENS1_10collective13CollectiveMmaINS1_34MainloopSm90TmaGmmaWarpSpecializedILi15ENS5_IJNS4_1CILi1EEESB_SB_EEENS1_35KernelTmaWarpSpecializedCooperativeEEENS5_IJNSA_ILi384EEENSA_ILi96EEENSA_ILi16EEEEEENS_10bfloat16_tENS5_IJlSB_lEEESJ_SK_NS4_8TiledMMAINS4_8MMA_AtomIJNS4_4SM904GMMA27MMA_64x96x16_F32BF16BF16_SSILNSO_5MajorE0ELSQ_0ELNSO_7ScaleInE1ELSR_1EEEEEENS4_6LayoutINS5_IJNSA_ILi2EEESB_SB_EEENS5_IJSB_NSA_ILi0EEESX_EEEEENS5_IJNS4_10UnderscoreES10_S10_EEEEENS4_13SM90_TMA_LOADENS4_14ComposedLayoutINS4_7SwizzleILi1ELi4ELi3EEENS4_18smem_ptr_flag_bitsILi16EEENSU_INS5_IJNSA_ILi8EEESH_EEENS5_IJSH_SB_EEEEEEEvNS4_8identityES13_S1D_vS1E_EENS_8epilogue10collective6detail29Sm90TmaWarpSpecializedAdapterINS1H_15DefaultEpilogueISJ_SK_SK_NS1G_6thread17LinearCombinationISJ_Li1EffLNS1L_9ScaleType4KindE0ELNS_15FloatRoundStyleE2ESJ_EENS1_15EpilogueDefaultEEEEEvvEEEEvNT_6ParamsE --------------------------
	.section	.text._ZN7cutlass13device_kernelINS_4gemm6kernel13GemmUniversalIN4cute5tupleIJiiiiEEENS1_10collective13CollectiveMmaINS1_34MainloopSm90TmaGmmaWarpSpecializedILi15ENS5_IJNS4_1CILi1EEESB_SB_EEENS1_35KernelTmaWarpSpecializedCooperativeEEENS5_IJNSA_ILi384EEENSA_ILi96EEENSA_ILi16EEEEEENS_10bfloat16_tENS5_IJlSB_lEEESJ_SK_NS4_8TiledMMAINS4_8MMA_AtomIJNS4_4SM904GMMA27MMA_64x96x16_F32BF16BF16_SSILNSO_5MajorE0ELSQ_0ELNSO_7ScaleInE1ELSR_1EEEEEENS4_6LayoutINS5_IJNSA_ILi2EEESB_SB_EEENS5_IJSB_NSA_ILi0EEESX_EEEEENS5_IJNS4_10UnderscoreES10_S10_EEEEENS4_13SM90_TMA_LOADENS4_14ComposedLayoutINS4_7SwizzleILi1ELi4ELi3EEENS4_18smem_ptr_flag_bitsILi16EEENSU_INS5_IJNSA_ILi8EEESH_EEENS5_IJSH_SB_EEEEEEEvNS4_8identityES13_S1D_vS1E_EENS_8epilogue10collective6detail29Sm90TmaWarpSpecializedAdapterINS1H_15DefaultEpilogueISJ_SK_SK_NS1G_6thread17LinearCombinationISJ_Li1EffLNS1L_9ScaleType4KindE0ELNS_15FloatRoundStyleE2ESJ_EENS1_15EpilogueDefaultEEEEEvvEEEEvNT_6ParamsE,"ax",@progbits
	.align	128
.text._ZN7cutlass13device_kernelINS_4gemm6kernel13GemmUniversalIN4cute5tupleIJiiiiEEENS1_10collective13CollectiveMmaINS1_34MainloopSm90TmaGmmaWarpSpecializedILi15ENS5_IJNS4_1CILi1EEESB_SB_EEENS1_35KernelTmaWarpSpecializedCooperativeEEENS5_IJNSA_ILi384EEENSA_ILi96EEENSA_ILi16EEEEEENS_10bfloat16_tENS5_IJlSB_lEEESJ_SK_NS4_8TiledMMAINS4_8MMA_AtomIJNS4_4SM904GMMA27MMA_64x96x16_F32BF16BF16_SSILNSO_5MajorE0ELSQ_0ELNSO_7ScaleInE1ELSR_1EEEEEENS4_6LayoutINS5_IJNSA_ILi2EEESB_SB_EEENS5_IJSB_NSA_ILi0EEESX_EEEEENS5_IJNS4_10UnderscoreES10_S10_EEEEENS4_13SM90_TMA_LOADENS4_14ComposedLayoutINS4_7SwizzleILi1ELi4ELi3EEENS4_18smem_ptr_flag_bitsILi16EEENSU_INS5_IJNSA_ILi8EEESH_EEENS5_IJSH_SB_EEEEEEEvNS4_8identityES13_S1D_vS1E_EENS_8epilogue10collective6detail29Sm90TmaWarpSpecializedAdapterINS1H_15DefaultEpilogueISJ_SK_SK_NS1G_6thread17LinearCombinationISJ_Li1EffLNS1L_9ScaleType4KindE0ELNS_15FloatRoundStyleE2ESJ_EENS1_15EpilogueDefaultEEEEEvvEEEEvNT_6ParamsE:
        .type           _ZN7cutlass13device_kernelINS_4gemm6kernel13GemmUniversalIN4cute5tupleIJiiiiEEENS1_10collective13CollectiveMmaINS1_34MainloopSm90TmaGmmaWarpSpecializedILi15ENS5_IJNS4_1CILi1EEESB_SB_EEENS1_35KernelTmaWarpSpecializedCooperativeEEENS5_IJNSA_ILi384EEENSA_ILi96EEENSA_ILi16EEEEEENS_10bfloat16_tENS5_IJlSB_lEEESJ_SK_NS4_8TiledMMAINS4_8MMA_AtomIJNS4_4SM904GMMA27MMA_64x96x16_F32BF16BF16_SSILNSO_5MajorE0ELSQ_0ELNSO_7ScaleInE1ELSR_1EEEEEENS4_6LayoutINS5_IJNSA_ILi2EEESB_SB_EEENS5_IJSB_NSA_ILi0EEESX_EEEEENS5_IJNS4_10UnderscoreES10_S10_EEEEENS4_13SM90_TMA_LOADENS4_14ComposedLayoutINS4_7SwizzleILi1ELi4ELi3EEENS4_18smem_ptr_flag_bitsILi16EEENSU_INS5_IJNSA_ILi8EEESH_EEENS5_IJSH_SB_EEEEEEEvNS4_8identityES13_S1D_vS1E_EENS_8epilogue10collective6detail29Sm90TmaWarpSpecializedAdapterINS1H_15DefaultEpilogueISJ_SK_SK_NS1G_6thread17LinearCombinationISJ_Li1EffLNS1L_9ScaleType4KindE0ELNS_15FloatRoundStyleE2ESJ_EENS1_15EpilogueDefaultEEEEEvvEEEEvNT_6ParamsE,@function
        .size           _ZN7cutlass13device_kernelINS_4gemm6kernel13GemmUniversalIN4cute5tupleIJiiiiEEENS1_10collective13CollectiveMmaINS1_34MainloopSm90TmaGmmaWarpSpecializedILi15ENS5_IJNS4_1CILi1EEESB_SB_EEENS1_35KernelTmaWarpSpecializedCooperativeEEENS5_IJNSA_ILi384EEENSA_ILi96EEENSA_ILi16EEEEEENS_10bfloat16_tENS5_IJlSB_lEEESJ_SK_NS4_8TiledMMAINS4_8MMA_AtomIJNS4_4SM904GMMA27MMA_64x96x16_F32BF16BF16_SSILNSO_5MajorE0ELSQ_0ELNSO_7ScaleInE1ELSR_1EEEEEENS4_6LayoutINS5_IJNSA_ILi2EEESB_SB_EEENS5_IJSB_NSA_ILi0EEESX_EEEEENS5_IJNS4_10UnderscoreES10_S10_EEEEENS4_13SM90_TMA_LOADENS4_14ComposedLayoutINS4_7SwizzleILi1ELi4ELi3EEENS4_18smem_ptr_flag_bitsILi16EEENSU_INS5_IJNSA_ILi8EEESH_EEENS5_IJSH_SB_EEEEEEEvNS4_8identityES13_S1D_vS1E_EENS_8epilogue10collective6detail29Sm90TmaWarpSpecializedAdapterINS1H_15DefaultEpilogueISJ_SK_SK_NS1G_6thread17LinearCombinationISJ_Li1EffLNS1L_9ScaleType4KindE0ELNS_15FloatRoundStyleE2ESJ_EENS1_15EpilogueDefaultEEEEEvvEEEEvNT_6ParamsE,(.L_x_329 - _ZN7cutlass13device_kernelINS_4gemm6kernel13GemmUniversalIN4cute5tupleIJiiiiEEENS1_10collective13CollectiveMmaINS1_34MainloopSm90TmaGmmaWarpSpecializedILi15ENS5_IJNS4_1CILi1EEESB_SB_EEENS1_35KernelTmaWarpSpecializedCooperativeEEENS5_IJNSA_ILi384EEENSA_ILi96EEENSA_ILi16EEEEEENS_10bfloat16_tENS5_IJlSB_lEEESJ_SK_NS4_8TiledMMAINS4_8MMA_AtomIJNS4_4SM904GMMA27MMA_64x96x16_F32BF16BF16_SSILNSO_5MajorE0ELSQ_0ELNSO_7ScaleInE1ELSR_1EEEEEENS4_6LayoutINS5_IJNSA_ILi2EEESB_SB_EEENS5_IJSB_NSA_ILi0EEESX_EEEEENS5_IJNS4_10UnderscoreES10_S10_EEEEENS4_13SM90_TMA_LOADENS4_14ComposedLayoutINS4_7SwizzleILi1ELi4ELi3EEENS4_18smem_ptr_flag_bitsILi16EEENSU_INS5_IJNSA_ILi8EEESH_EEENS5_IJSH_SB_EEEEEEEvNS4_8identityES13_S1D_vS1E_EENS_8epilogue10collective6detail29Sm90TmaWarpSpecializedAdapterINS1H_15DefaultEpilogueISJ_SK_SK_NS1G_6thread17LinearCombinationISJ_Li1EffLNS1L_9ScaleType4KindE0ELNS_15FloatRoundStyleE2ESJ_EENS1_15EpilogueDefaultEEEEEvvEEEEvNT_6ParamsE)
        .other          _ZN7cutlass13device_kernelINS_4gemm6kernel13GemmUniversalIN4cute5tupleIJiiiiEEENS1_10collective13CollectiveMmaINS1_34MainloopSm90TmaGmmaWarpSpecializedILi15ENS5_IJNS4_1CILi1EEESB_SB_EEENS1_35KernelTmaWarpSpecializedCooperativeEEENS5_IJNSA_ILi384EEENSA_ILi96EEENSA_ILi16EEEEEENS_10bfloat16_tENS5_IJlSB_lEEESJ_SK_NS4_8TiledMMAINS4_8MMA_AtomIJNS4_4SM904GMMA27MMA_64x96x16_F32BF16BF16_SSILNSO_5MajorE0ELSQ_0ELNSO_7ScaleInE1ELSR_1EEEEEENS4_6LayoutINS5_IJNSA_ILi2EEESB_SB_EEENS5_IJSB_NSA_ILi0EEESX_EEEEENS5_IJNS4_10UnderscoreES10_S10_EEEEENS4_13SM90_TMA_LOADENS4_14ComposedLayoutINS4_7SwizzleILi1ELi4ELi3EEENS4_18smem_ptr_flag_bitsILi16EEENSU_INS5_IJNSA_ILi8EEESH_EEENS5_IJSH_SB_EEEEEEEvNS4_8identityES13_S1D_vS1E_EENS_8epilogue10collective6detail29Sm90TmaWarpSpecializedAdapterINS1H_15DefaultEpilogueISJ_SK_SK_NS1G_6thread17LinearCombinationISJ_Li1EffLNS1L_9ScaleType4KindE0ELNS_15FloatRoundStyleE2ESJ_EENS1_15EpilogueDefaultEEEEEvvEEEEvNT_6ParamsE,@"STO_CUDA_ENTRY STV_DEFAULT"
_ZN7cutlass13device_kernelINS_4gemm6kernel13GemmUniversalIN4cute5tupleIJiiiiEEENS1_10collective13CollectiveMmaINS1_34MainloopSm90TmaGmmaWarpSpecializedILi15ENS5_IJNS4_1CILi1EEESB_SB_EEENS1_35KernelTmaWarpSpecializedCooperativeEEENS5_IJNSA_ILi384EEENSA_ILi96EEENSA_ILi16EEEEEENS_10bfloat16_tENS5_IJlSB_lEEESJ_SK_NS4_8TiledMMAINS4_8MMA_AtomIJNS4_4SM904GMMA27MMA_64x96x16_F32BF16BF16_SSILNSO_5MajorE0ELSQ_0ELNSO_7ScaleInE1ELSR_1EEEEEENS4_6LayoutINS5_IJNSA_ILi2EEESB_SB_EEENS5_IJSB_NSA_ILi0EEESX_EEEEENS5_IJNS4_10UnderscoreES10_S10_EEEEENS4_13SM90_TMA_LOADENS4_14ComposedLayoutINS4_7SwizzleILi1ELi4ELi3EEENS4_18smem_ptr_flag_bitsILi16EEENSU_INS5_IJNSA_ILi8EEESH_EEENS5_IJSH_SB_EEEEEEEvNS4_8identityES13_S1D_vS1E_EENS_8epilogue10collective6detail29Sm90TmaWarpSpecializedAdapterINS1H_15DefaultEpilogueISJ_SK_SK_NS1G_6thread17LinearCombinationISJ_Li1EffLNS1L_9ScaleType4KindE0ELNS_15FloatRoundStyleE2ESJ_EENS1_15EpilogueDefaultEEEEEvvEEEEvNT_6ParamsE:
[----:B------:R-:W0:Y:S01]  /*0000*/  LDC R1, c[0x0][0x28] ;  /* 0x00000a00ff017b82 */ /* 0x000e220000000800 */
[----:B------:R-:W1:Y:S01]  /*0010*/  S2R R23, SR_TID.X ;  /* 0x0000000000177919 */ /* 0x000e620000002100 */
[----:B------:R-:W-:Y:S01]  /*0020*/  ELECT P0, URZ, PT ;  /* 0x00000000003f782f */ /* 0x000fe20003800000 */
[----:B------:R-:W-:Y:S01]  /*0030*/  BSSY B0, `(.L_x_0) ;  /* 0x000000f000007945 */ /* 0x000fe20003800000 */
[--C-:B-1----:R-:W-:Y:S02]  /*0040*/  SHF.R.U32.HI R0, RZ, 0x5, R23.reuse ;  /* 0x00000005ff007819 */ /* 0x102fe40000011617 */
[----:B------:R-:W-:-:S03]  /*0050*/  SHF.R.U32.HI R3, RZ, 0x7, R23 ;  /* 0x00000007ff037819 */ /* 0x000fc60000011617 */
[----:B------:R-:W1:Y:S04]  /*0060*/  SHFL.IDX PT, R2, R0, RZ, 0x1f ;  /* 0x00001fff00027589 */ /* 0x000e6800000e0000 */
[----:B------:R2:W3:Y:S01]  /*0070*/  SHFL.IDX PT, R8, R3, RZ, 0x1f ;  /* 0x00001fff03087589 */ /* 0x0004e200000e0000 */
[----:B-1----:R-:W-:-:S13]  /*0080*/  ISETP.NE.OR P0, PT, R2, RZ, !P0 ;  /* 0x000000ff0200720c */ /* 0x002fda0004705670 */
[----:B0-23--:R-:W-:Y:S05]  /*0090*/  @P0 BRA `(.L_x_1) ;  /* 0x0000000000200947 */ /* 0x00dfea0003800000 */
[----:B------:R-:W-:Y:S02]  /*00a0*/  ULDC.64 UR4, c[0x0][0x198] ;  /* 0x0000660000047ab9 */ /* 0x000fe40000000a00 */
[----:B------:R-:W-:Y:S02]  /*00b0*/  UIADD3 UR6, UP0, UR4, 0xf0, URZ ;  /* 0x000000f004067890 */ /* 0x000fe4000ff1e03f */
[----:B------:R-:W-:Y:S02]  /*00c0*/  UIADD3 UR4, UP1, UR4, 0x1f0, URZ ;  /* 0x000001f004047890 */ /* 0x000fe4000ff3e03f */
[----:B------:R-:W-:Y:S02]  /*00d0*/  UIADD3.X UR7, URZ, UR5, URZ, UP0, !UPT ;  /* 0x000000053f077290 */ /* 0x000fe400087fe43f */
[----:B------:R-:W-:-:S07]  /*00e0*/  UIADD3.X UR5, URZ, UR5, URZ, UP1, !UPT ;  /* 0x000000053f057290 */ /* 0x000fce0008ffe43f */
[----:B------:R0:W-:Y:S02]  /*00f0*/  UTMACCTL.PF [UR6] ;  /* 0x00000000060079b9 */ /* 0x0001e40008040000 */
[----:B------:R0:W-:Y:S02]  /*0100*/  UTMACCTL.PF [UR4] ;  /* 0x00000000040079b9 */ /* 0x0001e40008040000 */
[----:B0-----:R-:W-:Y:S01]  /*0110*/  NOP ;  /* 0x0000000000007918 */ /* 0x001fe20000000000 */
.L_x_1:
[----:B------:R-:W-:Y:S05]  /*0120*/  BSYNC B0 ;  /* 0x0000000000007941 */ /* 0x000fea0003800000 */
.L_x_0:
[----:B------:R-:W0:Y:S02]  /*0130*/  SHFL.IDX PT, R3, R0, RZ, 0x1f ;  /* 0x00001fff00037589 */ /* 0x000e2400000e0000 */
[----:B0-----:R-:W-:-:S13]  /*0140*/  ISETP.NE.AND P0, PT, R3, RZ, PT ;  /* 0x000000ff0300720c */ /* 0x001fda0003f05270 */
[----:B------:R-:W-:Y:S05]  /*0150*/  @P0 BRA `(.L_x_2) ;  /* 0x0000000000bc0947 */ /* 0x000fea0003800000 */
[----:B------:R-:W-:Y:S01]  /*0160*/  ELECT P0, URZ, PT ;  /* 0x00000000003f782f */ /* 0x000fe20003800000 */
[----:B------:R-:W-:-:S12]  /*0170*/  BSSY B0, `(.L_x_2) ;  /* 0x000002d000007945 */ /* 0x000fd80003800000 */
[----:B------:R-:W-:Y:S05]  /*0180*/  @!P0 BRA `(.L_x_3) ;  /* 0x0000000000ac8947 */ /* 0x000fea0003800000 */
[----:B------:R-:W0:Y:S01]  /*0190*/  S2UR UR8, SR_CgaCtaId ;  /* 0x00000000000879c3 */ /* 0x000e220000008800 */
[----:B------:R-:W-:Y:S01]  /*01a0*/  UMOV UR4, 0x400 ;  /* 0x0000040000047882 */ /* 0x000fe20000000000 */
[----:B------:R-:W-:Y:S01]  /*01b0*/  UMOV UR5, 0x1 ;  /* 0x0000000100057882 */ /* 0x000fe20000000000 */
[----:B------:R-:W-:Y:S02]  /*01c0*/  UMOV UR6, 0x100 ;  /* 0x0000010000067882 */ /* 0x000fe40000000000 */
[----:B------:R-:W-:-:S04]  /*01d0*/  UIADD3 UR6, -UR6, 0x100000, URZ ;  /* 0x0010000006067890 */ /* 0x000fc8000fffe13f */
[----:B------:R-:W-:Y:S02]  /*01e0*/  USHF.L.U32 UR7, UR6, 0xb, URZ ;  /* 0x0000000b06077899 */ /* 0x000fe4000800063f */
[----:B------:R-:W-:Y:S02]  /*01f0*/  USHF.L.U32 UR6, UR6, 0x1, URZ ;  /* 0x0000000106067899 */ /* 0x000fe4000800063f */
[----:B0-----:R-:W-:Y:S02]  /*0200*/  ULEA UR8, UR8, UR4, 0x18 ;  /* 0x0000000408087291 */ /* 0x001fe4000f8ec03f */
[----:B------:R-:W-:-:S04]  /*0210*/  UIADD3 UR4, -UR5, 0x100000, URZ ;  /* 0x0010000005047890 */ /* 0x000fc8000fffe13f */
[----:B------:R-:W-:Y:S02]  /*0220*/  USHF.L.U32 UR5, UR4, 0xb, URZ ;  /* 0x0000000b04057899 */ /* 0x000fe4000800063f */
[----:B------:R-:W-:Y:S01]  /*0230*/  USHF.L.U32 UR4, UR4, 0x1, URZ ;  /* 0x0000000104047899 */ /* 0x000fe2000800063f */
[----:B------:R-:W0:Y:S11]  /*0240*/  FENCE.VIEW.ASYNC.S ;  /* 0x00000000000073c6 */ /* 0x000e360000000000 */
[----:B0-----:R0:W1:Y:S01]  /*0250*/  SYNCS.EXCH.64 URZ, [UR8], UR4 ;  /* 0x00000004083f75b2 */ /* 0x0010620008000100 */
[----:B------:R0:W2:Y:S01]  /*0260*/  SYNCS.EXCH.64 URZ, [UR8+0x78], UR6 ;  /* 0x00007806083f75b2 */ /* 0x0000a20008000100 */
[----:B------:R0:W3:Y:S01]  /*0270*/  SYNCS.EXCH.64 URZ, [UR8+0x8], UR4 ;  /* 0x00000804083f75b2 */ /* 0x0000e20008000100 */
[----:B------:R0:W4:Y:S01]  /*0280*/  SYNCS.EXCH.64 URZ, [UR8+0x80], UR6 ;  /* 0x00008006083f75b2 */ /* 0x0001220008000100 */
[----:B------:R0:W0:Y:S01]  /*0290*/  SYNCS.EXCH.64 URZ, [UR8+0x10], UR4 ;  /* 0x00001004083f75b2 */ /* 0x0000220008000100 */
        /* <DEDUP_REMOVED lines=25> */
[----:B-1234-:R-:W-:Y:S01]  /*0430*/  NOP ;  /* 0x0000000000007918 */ /* 0x01efe20000000000 */
.L_x_3:
[----:B0-----:R-:W-:Y:S05]  /*0440*/  BSYNC B0 ;  /* 0x0000000000007941 */ /* 0x001fea0003800000 */
.L_x_2:
[----:B------:R-:W0:Y:S01]  /*0450*/  SHFL.IDX PT, R0, R0, RZ, 0x1f ;  /* 0x00001fff00007589 */ /* 0x000e2200000e0000 */
[----:B------:R-:W-:Y:S01]  /*0460*/  ELECT P0, URZ, PT ;  /* 0x00000000003f782f */ /* 0x000fe20003800000 */
[----:B------:R-:W1:Y:S01]  /*0470*/  LDC R4, c[0x0][0x65c] ;  /* 0x00019700ff047b82 */ /* 0x000e620000000800 */
[----:B------:R-:W-:Y:S01]  /*0480*/  SHF.R.S32.HI R5, RZ, 0x1f, R2 ;  /* 0x0000001fff057819 */ /* 0x000fe20000011402 */
[----:B------:R-:W2:Y:S01]  /*0490*/  S2R R3, SR_CTAID.Y ;  /* 0x0000000000037919 */ /* 0x000ea20000002600 */
[----:B------:R-:W-:Y:S01]  /*04a0*/  UMOV UR4, 0x20 ;  /* 0x0000002000047882 */ /* 0x000fe20000000000 */
[----:B------:R-:W-:Y:S01]  /*04b0*/  ISETP.NE.AND P2, PT, R8, RZ, PT ;  /* 0x000000ff0800720c */ /* 0x000fe20003f45270 */
[----:B------:R-:W-:Y:S01]  /*04c0*/  NOP ;  /* 0x0000000000007918 */ /* 0x000fe20000000000 */
[----:B------:R-:W-:Y:S01]  /*04d0*/  LEA.HI R5, R5, R2, RZ, 0x2 ;  /* 0x0000000205057211 */ /* 0x000fe200078f10ff */
[----:B------:R-:W-:-:S03]  /*04e0*/  NOP ;  /* 0x0000000000007918 */ /* 0x000fc60000000000 */
[----:B------:R-:W-:Y:S02]  /*04f0*/  LOP3.LUT R5, R5, 0xfffffffc, RZ, 0xc0, !PT ;  /* 0xfffffffc05057812 */ /* 0x000fe400078ec0ff */
[----:B0-----:R-:W-:-:S03]  /*0500*/  ISETP.NE.OR P0, PT, R0, RZ, !P0 ;  /* 0x000000ff0000720c */ /* 0x001fc60004705670 */
[----:B------:R-:W-:Y:S01]  /*0510*/  IMAD.IADD R0, R2, 0x1, -R5 ;  /* 0x0000000102007824 */ /* 0x000fe200078e0a05 */
[----:B-1----:R-:W-:Y:S01]  /*0520*/  ISETP.NE.AND P3, PT, R4, 0x1, PT ;  /* 0x000000010400780c */ /* 0x002fe20003f65270 */
[----:B------:R-:W-:Y:S01]  /*0530*/  IMAD.MOV.U32 R5, RZ, RZ, RZ ;  /* 0x000000ffff057224 */ /* 0x000fe200078e00ff */
[----:B------:R-:W0:Y:S07]  /*0540*/  S2R R4, SR_CTAID.X ;  /* 0x0000000000047919 */ /* 0x000e2e0000002500 */
[----:B------:R-:W-:Y:S01]  /*0550*/  VOTEU.ALL UP0, P0 ;  /* 0x00000000003f7886 */ /* 0x000fe20000000000 */
[----:B------:R-:W-:-:S03]  /*0560*/  VOTEU.ALL UP1, P0 ;  /* 0x00000000003f7886 */ /* 0x000fc60000020000 */
[----:B------:R-:W0:Y:S01]  /*0570*/  @P3 LDC R19, c[0x0][0x10] ;  /* 0x00000400ff133b82 */ /* 0x000e220000000800 */
[----:B--2---:R-:W-:Y:S01]  /*0580*/  @P3 IMAD.MOV.U32 R6, RZ, RZ, R3 ;  /* 0x000000ffff063224 */ /* 0x004fe200078e0003 */
[----:B------:R-:W-:Y:S01]  /*0590*/  @!UP0 UMOV UR6, 0x400 ;  /* 0x0000040000068882 */ /* 0x000fe20000000000 */
[----:B------:R-:W-:-:S04]  /*05a0*/  @!UP0 UIADD3 UR4, -UR4, 0x100000, URZ ;  /* 0x0010000004048890 */ /* 0x000fc8000fffe13f */
[----:B------:R-:W-:Y:S02]  /*05b0*/  @!UP0 USHF.L.U32 UR5, UR4, 0xb, URZ ;  /* 0x0000000b04058899 */ /* 0x000fe4000800063f */
[----:B------:R-:W-:Y:S01]  /*05c0*/  @!UP0 USHF.L.U32 UR4, UR4, 0x1, URZ ;  /* 0x0000000104048899 */ /* 0x000fe2000800063f */
[----:B------:R-:W-:Y:S02]  /*05d0*/  @P3 IMAD.MOV.U32 R7, RZ, RZ, RZ ;  /* 0x000000ffff073224 */ /* 0x000fe400078e00ff */
[----:B------:R-:W-:Y:S01]  /*05e0*/  @P3 IMAD.MOV.U32 R11, RZ, RZ, RZ ;  /* 0x000000ffff0b3224 */ /* 0x000fe200078e00ff */
[----:B------:R-:W1:Y:S08]  /*05f0*/  @!UP0 S2UR UR7, SR_CgaCtaId ;  /* 0x00000000000789c3 */ /* 0x000e700000008800 */
[----:B------:R-:W2:Y:S01]  /*0600*/  @!P3 LDC R9, c[0x0][0xc] ;  /* 0x00000300ff09bb82 */ /* 0x000ea20000000800 */
[----:B0-----:R-:W-:-:S04]  /*0610*/  @P3 IMAD.WIDE.U32 R18, R4, R19, R6 ;  /* 0x0000001304123225 */ /* 0x001fc800078e0006 */
[----:B------:R-:W-:Y:S01]  /*0620*/  @P3 IMAD.IADD R16, R19, 0x1, R11 ;  /* 0x0000000113103824 */ /* 0x000fe200078e020b */
[----:B-1----:R-:W-:Y:S01]  /*0630*/  @!UP0 ULEA UR6, UR7, UR6, 0x18 ;  /* 0x0000000607068291 */ /* 0x002fe2000f8ec03f */
[----:B------:R-:W-:Y:S01]  /*0640*/  VOTEU.ALL UP0, P0 ;  /* 0x00000000003f7886 */ /* 0x000fe20000000000 */
[----:B------:R-:W-:-:S04]  /*0650*/  ISETP.NE.AND P0, PT, R0, 0x3, PT ;  /* 0x000000030000780c */ /* 0x000fc80003f05270 */
[----:B------:R-:W-:Y:S01]  /*0660*/  ISETP.EQ.OR P0, PT, R0, RZ, !P0 ;  /* 0x000000ff0000720c */ /* 0x000fe20004702670 */
[----:B--2---:R-:W-:-:S03]  /*0670*/  @!P3 IMAD.WIDE.U32 R6, R9, R3, R4 ;  /* 0x000000030906b225 */ /* 0x004fc600078e0004 */
[C---:B------:R-:W-:Y:S01]  /*0680*/  ISETP.EQ.AND P0, PT, R8.reuse, RZ, P0 ;  /* 0x000000ff0800720c */ /* 0x040fe20000702270 */
[----:B------:R-:W-:Y:S01]  /*0690*/  VIADD R8, R8, 0xffffffff ;  /* 0xffffffff08087836 */ /* 0x000fe20000000000 */
[----:B------:R-:W0:Y:S02]  /*06a0*/  FENCE.VIEW.ASYNC.S ;  /* 0x00000000000073c6 */ /* 0x000e240000000000 */
[----:B0-----:R0:W1:Y:S01]  /*06b0*/  @!UP0 SYNCS.EXCH.64 URZ, [UR6+0x100], UR4 ;  /* 0x00010004063f85b2 */ /* 0x0010620008000100 */
[----:B------:R-:W-:Y:S01]  /*06c0*/  @!P3 IMAD.MOV.U32 R18, RZ, RZ, R6 ;  /* 0x000000ffff12b224 */ /* 0x000fe200078e0006 */
[----:B------:R-:W-:Y:S01]  /*06d0*/  SEL R2, RZ, 0x1, !P0 ;  /* 0x00000001ff027807 */ /* 0x000fe20004000000 */
[----:B------:R-:W-:Y:S01]  /*06e0*/  @!P3 IMAD.MOV.U32 R16, RZ, RZ, R7 ;  /* 0x000000ffff10b224 */ /* 0x000fe200078e0007 */
[----:B------:R-:W-:-:S04]  /*06f0*/  ISETP.GE.U32.AND P1, PT, R8, 0x2, PT ;  /* 0x000000020800780c */ /* 0x000fc80003f26070 */
[----:B------:R-:W-:Y:S01]  /*0700*/  SEL R2, R2, 0x2, P1 ;  /* 0x0000000202027807 */ /* 0x000fe20000800000 */
[----:B------:R0:W1:Y:S01]  /*0710*/  @!UP1 SYNCS.EXCH.64 URZ, [UR6+0x108], UR4 ;  /* 0x00010804063f95b2 */ /* 0x0000620008000100 */
[----:B------:R-:W-:Y:S01]  /*0720*/  NOP ;  /* 0x0000000000007918 */ /* 0x000fe20000000000 */
[----:B-1----:R-:W-:Y:S06]  /*0730*/  BAR.SYNC.DEFER_BLOCKING 0x0 ;  /* 0x0000000000007b1d */ /* 0x002fec0000010000 */
[----:B------:R-:W-:Y:S05]  /*0740*/  @!P2 BRA `(.L_x_4) ;  /* 0x000000c40038a947 */ /* 0x000fea0003800000 */
[----:B------:R-:W-:-:S13]  /*0750*/  ISETP.GT.U32.AND P0, PT, R8, 0x1, PT ;  /* 0x000000010800780c */ /* 0x000fda0003f04070 */
[----:B0-----:R-:W-:Y:S05]  /*0760*/  @P0 EXIT ;  /* 0x000000000000094d */ /* 0x001fea0003800000 */
[----:B------:R-:W-:Y:S01]  /*0770*/  ULDC.64 UR4, c[0x0][0x650] ;  /* 0x0001940000047ab9 */ /* 0x000fe20000000a00 */
[----:B------:R-:W-:Y:S01]  /*0780*/  PRMT R0, RZ, 0x7610, R0 ;  /* 0x00007610ff007816 */ /* 0x000fe20000000000 */
[----:B------:R-:W-:Y:S01]  /*0790*/  IMAD.MOV.U32 R22, RZ, RZ, -0x1 ;  /* 0xffffffffff167424 */ /* 0x000fe200078e00ff */
[----:B------:R-:W-:Y:S01]  /*07a0*/  ISETP.GE.U32.AND P0, PT, R18, UR4, PT ;  /* 0x0000000412007c0c */ /* 0x000fe2000bf06070 */
[----:B------:R-:W-:Y:S02]  /*07b0*/  IMAD.MOV.U32 R19, RZ, RZ, -0x1 ;  /* 0xffffffffff137424 */ /* 0x000fe400078e00ff */
[----:B------:R-:W-:Y:S01]  /*07c0*/  IMAD.MOV.U32 R17, RZ, RZ, -0x1 ;  /* 0xffffffffff117424 */ /* 0x000fe200078e00ff */
[----:B------:R-:W-:-:S13]  /*07d0*/  ISETP.GE.U32.AND.EX P0, PT, R16, UR5, PT, P0 ;  /* 0x0000000510007c0c */ /* 0x000fda000bf06100 */
[----:B------:R-:W-:Y:S05]  /*07e0*/  @P0 BRA `(.L_x_5) ;  /* 0x00000004005c0947 */ /* 0x000fea0003800000 */
[----:B------:R-:W0:Y:S01]  /*07f0*/  LDC.64 R14, c[0x0][0x628] ;  /* 0x00018a00ff0e7b82 */ /* 0x000e220000000a00 */
[----:B------:R-:W-:Y:S02]  /*0800*/  IMAD.MOV.U32 R6, RZ, RZ, R18 ;  /* 0x000000ffff067224 */ /* 0x000fe400078e0012 */
[----:B------:R-:W-:-:S05]  /*0810*/  IMAD.MOV.U32 R7, RZ, RZ, R16 ;  /* 0x000000ffff077224 */ /* 0x000fca00078e0010 */
[----:B------:R-:W1:Y:S08]  /*0820*/  LDC R0, c[0x0][0x630] ;  /* 0x00018c00ff007b82 */ /* 0x000e700000000800 */
[----:B------:R-:W2:Y:S01]  /*0830*/  LDC.64 R20, c[0x0][0x620] ;  /* 0x00018800ff147b82 */ /* 0x000ea20000000a00 */
[----:B0-----:R-:W-:-:S04]  /*0840*/  ISETP.NE.U32.AND P0, PT, R14, RZ, PT ;  /* 0x000000ff0e00720c */ /* 0x001fc80003f05070 */
[----:B------:R-:W-:-:S13]  /*0850*/  ISETP.NE.AND.EX P0, PT, R15, RZ, PT, P0 ;  /* 0x000000ff0f00720c */ /* 0x000fda0003f05300 */
[----:B-12---:R-:W-:Y:S05]  /*0860*/  @!P0 BRA `(.L_x_6) ;  /* 0x0000000000288947 */ /* 0x006fea0003800000 */
[----:B------:R-:W0:Y:S02]  /*0870*/  LDC R11, c[0x0][0x634] ;  /* 0x00018d00ff0b7b82 */ /* 0x000e240000000800 */
[----:B0-----:R-:W-:-:S05]  /*0880*/  IADD3 R11, P0, R18, R11, RZ ;  /* 0x0000000b120b7210 */ /* 0x001fca0007f1e0ff */
[----:B------:R-:W-:-:S04]  /*0890*/  IMAD.X R13, RZ, RZ, R16, P0 ;  /* 0x000000ffff0d7224 */ /* 0x000fc800000e0610 */
[----:B------:R-:W-:-:S04]  /*08a0*/  IMAD.WIDE.U32 R6, R13, R14, RZ ;  /* 0x0000000e0d067225 */ /* 0x000fc800078e00ff */
[----:B------:R-:W-:-:S04]  /*08b0*/  IMAD.WIDE.U32 R8, P0, R11, R15, R6 ;  /* 0x0000000f0b087225 */ /* 0x000fc80007800006 */
[----:B------:R-:W-:-:S04]  /*08c0*/  IMAD.WIDE.U32 R6, R11, R14, RZ ;  /* 0x0000000e0b067225 */ /* 0x000fc800078e00ff */
[----:B------:R-:W-:Y:S01]  /*08d0*/  IMAD.X R11, RZ, RZ, RZ, P0 ;  /* 0x000000ffff0b7224 */ /* 0x000fe200000e06ff */
[----:B------:R-:W-:Y:S01]  /*08e0*/  IADD3 RZ, P0, R7, R8, RZ ;  /* 0x0000000807ff7210 */ /* 0x000fe20007f1e0ff */
[----:B------:R-:W-:-:S04]  /*08f0*/  IMAD.MOV.U32 R10, RZ, RZ, R9 ;  /* 0x000000ffff0a7224 */ /* 0x000fc800078e0009 */
[----:B------:R-:W-:-:S08]  /*0900*/  IMAD.WIDE.U32.X R6, R13, R15, R10, P0 ;  /* 0x0000000f0d067225 */ /* 0x000fd000000e040a */
.L_x_6:
[-CC-:B------:R-:W-:Y:S01]  /*0910*/  SHF.R.U64 R25, R6, R0.reuse, R7.reuse ;  /* 0x0000000006197219 */ /* 0x180fe20000001207 */
[----:B------:R-:W0:Y:S01]  /*0920*/  LDC R10, c[0x0][0x618] ;  /* 0x00018600ff0a7b82 */ /* 0x000e220000000800 */
[----:B------:R-:W-:Y:S01]  /*0930*/  SHF.R.U32.HI R5, RZ, R0, R7 ;  /* 0x00000000ff057219 */ /* 0x000fe20000011607 */
[----:B------:R-:W-:Y:S01]  /*0940*/  ULDC UR4, c[0x0][0x150] ;  /* 0x0000540000047ab9 */ /* 0x000fe20000000800 */
[----:B------:R-:W-:Y:S01]  /*0950*/  IADD3 R9, P0, RZ, -R25, RZ ;  /* 0x80000019ff097210 */ /* 0x000fe20007f1e0ff */
[----:B------:R-:W-:Y:S01]  /*0960*/  IMAD.MOV.U32 R19, RZ, RZ, R16 ;  /* 0x000000ffff137224 */ /* 0x000fe200078e0010 */
[----:B------:R-:W-:-:S03]  /*0970*/  I2FP.F32.U32 R0, R4 ;  /* 0x0000000400007245 */ /* 0x000fc60000201000 */
[----:B------:R-:W1:Y:S01]  /*0980*/  LDC.64 R26, c[0x0][0x640] ;  /* 0x00019000ff1a7b82 */ /* 0x000e620000000a00 */
[----:B------:R-:W-:Y:S02]  /*0990*/  IMAD.X R11, RZ, RZ, ~R5, P0 ;  /* 0x000000ffff0b7224 */ /* 0x000fe400000e0e05 */
[----:B------:R-:W-:Y:S01]  /*09a0*/  FMUL R0, R0, UR4 ;  /* 0x0000000400007c20 */ /* 0x000fe20008400000 */
[----:B------:R-:W-:Y:S01]  /*09b0*/  IMAD.WIDE.U32 R6, R9, R20, R18 ;  /* 0x0000001409067225 */ /* 0x000fe200078e0012 */
[----:B------:R-:W-:-:S03]  /*09c0*/  ULDC UR4, c[0x0][0x154] ;  /* 0x0000550000047ab9 */ /* 0x000fc60000000800 */
[----:B------:R-:W-:Y:S01]  /*09d0*/  IMAD R8, R11, R20, RZ ;  /* 0x000000140b087224 */ /* 0x000fe200078e02ff */
[----:B------:R-:W2:Y:S01]  /*09e0*/  LDC R5, c[0x0][0x144] ;  /* 0x00005100ff057b82 */ /* 0x000ea20000000800 */
[----:B------:R-:W3:Y:S02]  /*09f0*/  F2I.U32.TRUNC.NTZ R0, R0 ;  /* 0x0000000000007305 */ /* 0x000ee4000020f000 */
[----:B------:R-:W-:-:S04]  /*0a00*/  IMAD R9, R9, R21, R8 ;  /* 0x0000001509097224 */ /* 0x000fc800078e0208 */
[----:B------:R-:W-:Y:S01]  /*0a10*/  IMAD.IADD R7, R7, 0x1, R9 ;  /* 0x0000000107077824 */ /* 0x000fe200078e0209 */
[----:B------:R-:W4:Y:S01]  /*0a20*/  LDC R12, c[0x0][0x608] ;  /* 0x00018200ff0c7b82 */ /* 0x000f220000000800 */
[----:B------:R-:W-:-:S03]  /*0a30*/  IMAD.MOV.U32 R9, RZ, RZ, -0x1 ;  /* 0xffffffffff097424 */ /* 0x000fc600078e00ff */
[-CC-:B0-----:R-:W-:Y:S02]  /*0a40*/  SHF.R.U64 R20, R6, R10.reuse, R7.reuse ;  /* 0x0000000a06147219 */ /* 0x181fe40000001207 */
[----:B------:R-:W-:Y:S02]  /*0a50*/  I2FP.F32.U32 R6, R3 ;  /* 0x0000000300067245 */ /* 0x000fe40000201000 */
[----:B------:R-:W0:Y:S01]  /*0a60*/  LDC R22, c[0x0][0x658] ;  /* 0x00019600ff167b82 */ /* 0x000e220000000800 */
[----:B-1----:R-:W-:Y:S01]  /*0a70*/  ISETP.NE.U32.AND P0, PT, R26, RZ, PT ;  /* 0x000000ff1a00720c */ /* 0x002fe20003f05070 */
[----:B---3--:R-:W-:Y:S01]  /*0a80*/  IMAD.MOV R8, RZ, RZ, -R0 ;  /* 0x000000ffff087224 */ /* 0x008fe200078e0a00 */
[----:B------:R-:W-:Y:S01]  /*0a90*/  SHF.R.U32.HI R7, RZ, R10, R7 ;  /* 0x0000000aff077219 */ /* 0x000fe20000011607 */
[----:B------:R-:W-:Y:S01]  /*0aa0*/  FMUL R6, R6, UR4 ;  /* 0x0000000406067c20 */ /* 0x000fe20008400000 */
[----:B------:R-:W-:-:S03]  /*0ab0*/  ISETP.NE.AND.EX P0, PT, R27, RZ, PT, P0 ;  /* 0x000000ff1b00720c */ /* 0x000fc60003f05300 */
[----:B------:R-:W1:Y:S01]  /*0ac0*/  LDC R14, c[0x0][0x148] ;  /* 0x00005200ff0e7b82 */ /* 0x000e620000000800 */
[----:B--2---:R-:W-:-:S07]  /*0ad0*/  IMAD R0, R5, R8, R4 ;  /* 0x0000000805007224 */ /* 0x004fce00078e0204 */
[----:B------:R-:W2:Y:S01]  /*0ae0*/  LDC R24, c[0x0][0x600] ;  /* 0x00018000ff187b82 */ /* 0x000ea20000000800 */
[-CC-:B----4-:R-:W-:Y:S02]  /*0af0*/  SHF.R.U64 R28, R20, R12.reuse, R7.reuse ;  /* 0x0000000c141c7219 */ /* 0x190fe40000001207 */
[----:B------:R-:W-:Y:S01]  /*0b00*/  SHF.R.U32.HI R5, RZ, R12, R7 ;  /* 0x0000000cff057219 */ /* 0x000fe20000011607 */
[----:B------:R-:W-:Y:S01]  /*0b10*/  IMAD.MOV.U32 R7, RZ, RZ, 0x1 ;  /* 0x00000001ff077424 */ /* 0x000fe200078e00ff */
[----:B------:R3:W4:Y:S03]  /*0b20*/  F2I.U32.TRUNC.NTZ R12, R6 ;  /* 0x00000006000c7305 */ /* 0x000726000020f000 */
[----:B------:R-:W1:Y:S01]  /*0b30*/  LDC R15, c[0x0][0x648] ;  /* 0x00019200ff0f7b82 */ /* 0x000e620000000800 */
[-C--:B0-----:R-:W-:Y:S02]  /*0b40*/  SHF.L.U32 R4, R9, R22.reuse, RZ ;  /* 0x0000001609047219 */ /* 0x081fe400000006ff */
[----:B------:R-:W-:-:S02]  /*0b50*/  SHF.R.U64 R30, R28, R22, R5 ;  /* 0x000000161c1e7219 */ /* 0x000fc40000001205 */
[----:B------:R-:W-:Y:S02]  /*0b60*/  LOP3.LUT R11, RZ, R4, RZ, 0x33, !PT ;  /* 0x00000004ff0b7212 */ /* 0x000fe400078e33ff */
[-C--:B------:R-:W-:Y:S01]  /*0b70*/  SHF.R.U32.HI R5, RZ, R22.reuse, R5 ;  /* 0x00000016ff057219 */ /* 0x080fe20000011605 */
[----:B------:R-:W0:Y:S01]  /*0b80*/  LDC R17, c[0x0][0x638] ;  /* 0x00018e00ff117b82 */ /* 0x000e220000000800 */
[----:B------:R-:W-:Y:S01]  /*0b90*/  SHF.L.U32 R10, R7, R22, RZ ;  /* 0x00000016070a7219 */ /* 0x000fe200000006ff */
[----:B------:R-:W-:-:S06]  /*0ba0*/  IMAD.MOV.U32 R4, RZ, RZ, R30 ;  /* 0x000000ffff047224 */ /* 0x000fcc00078e001e */
[----:B------:R-:W0:Y:S01]  /*0bb0*/  LDC R19, c[0x0][0x610] ;  /* 0x00018400ff137b82 */ /* 0x000e220000000800 */
[----:B---34-:R-:W-:Y:S05]  /*0bc0*/  @!P0 BRA `(.L_x_7) ;  /* 0x0000000000288947 */ /* 0x018fea0003800000 */
[----:B------:R-:W3:Y:S02]  /*0bd0*/  LDC R9, c[0x0][0x64c] ;  /* 0x00019300ff097b82 */ /* 0x000ee40000000800 */
[----:B---3--:R-:W-:-:S05]  /*0be0*/  IADD3 R9, P0, R30, R9, RZ ;  /* 0x000000091e097210 */ /* 0x008fca0007f1e0ff */
        /* <DEDUP_REMOVED lines=8> */
.L_x_7:
[----:B-1----:R-:W-:Y:S01]  /*0c70*/  SHF.R.U64 R4, R4, R15, R5 ;  /* 0x0000000f04047219 */ /* 0x002fe20000001205 */
[----:B--2---:R-:W-:Y:S01]  /*0c80*/  VIADD R5, R24, 0xffffffff ;  /* 0xffffffff18057836 */ /* 0x004fe20000000000 */
[----:B------:R-:W-:Y:S01]  /*0c90*/  LOP3.LUT R11, R28, R11, RZ, 0xc0, !PT ;  /* 0x0000000b1c0b7212 */ /* 0x000fe200078ec0ff */
[----:B------:R-:W-:Y:S02]  /*0ca0*/  IMAD.MOV R12, RZ, RZ, -R12 ;  /* 0x000000ffff0c7224 */ /* 0x000fe400078e0a0c */
[----:B------:R-:W-:Y:S01]  /*0cb0*/  IMAD.MOV R6, RZ, RZ, -R4 ;  /* 0x000000ffff067224 */ /* 0x000fe200078e0a04 */
[----:B------:R-:W-:Y:S01]  /*0cc0*/  LOP3.LUT R5, R20, R5, RZ, 0xc0, !PT ;  /* 0x0000000514057212 */ /* 0x000fe200078ec0ff */
[----:B------:R-:W-:Y:S02]  /*0cd0*/  @P3 IMAD R0, R14, R12, R3 ;  /* 0x0000000c0e003224 */ /* 0x000fe400078e0203 */
[----:B------:R-:W-:Y:S02]  /*0ce0*/  IMAD R11, R10, R4, R11 ;  /* 0x000000040a0b7224 */ /* 0x000fe400078e020b */
[----:B0-----:R-:W-:-:S02]  /*0cf0*/  IMAD R3, R6, R17, R30 ;  /* 0x0000001106037224 */ /* 0x001fc400078e021e */
[----:B------:R-:W-:Y:S02]  /*0d00*/  IMAD R22, R11, R19, R0 ;  /* 0x000000130b167224 */ /* 0x000fe400078e0200 */
[----:B------:R-:W-:Y:S02]  /*0d10*/  IMAD R3, R3, R24, R5 ;  /* 0x0000001803037224 */ /* 0x000fe400078e0205 */
[----:B------:R-:W-:Y:S02]  /*0d20*/  IMAD.MOV.U32 R0, RZ, RZ, 0x1 ;  /* 0x00000001ff007424 */ /* 0x000fe400078e00ff */
[----:B------:R-:W-:Y:S01]  /*0d30*/  IMAD.MOV.U32 R17, RZ, RZ, R25 ;  /* 0x000000ffff117224 */ /* 0x000fe200078e0019 */
[----:B------:R-:W-:Y:S02]  /*0d40*/  SEL R19, R3, R22, !P3 ;  /* 0x0000001603137207 */ /* 0x000fe40005800000 */
[----:B------:R-:W-:-:S07]  /*0d50*/  SEL R22, R22, R3, !P3 ;  /* 0x0000000316167207 */ /* 0x000fce0005800000 */
.L_x_5:
[----:B------:R-:W-:-:S08]  /*0d60*/  NOP ;  /* 0x0000000000007918 */ /* 0x000fd00000000000 */
[----:B------:R-:W0:Y:S02]  /*0d70*/  USETMAXREG.TRY_ALLOC.CTAPOOL UP0, 0xe8 ;  /* 0x000000e8000079c8 */ /* 0x000e240008000600 */
[----:B0-----:R-:W-:-:S13]  /*0d80*/  PLOP3.LUT P0, PT, PT, PT, UP0, 0x80, 0x0 ;  /* 0x000000000000781c */ /* 0x001fda0003f0f008 */
[----:B------:R-:W-:Y:S05]  /*0d90*/  @!P0 BRA `(.L_x_5) ;  /* 0xfffffffc00f08947 */ /* 0x000fea000383ffff */
[----:B------:R-:W-:Y:S01]  /*0da0*/  ULDC.64 UR4, c[0x0][0x598] ;  /* 0x0001660000047ab9 */ /* 0x000fe20000000a00 */
[----:B------:R-:W-:Y:S01]  /*0db0*/  ULDC.64 UR36, c[0x0][0x208] ;  /* 0x0000820000247ab9 */ /* 0x000fe20000000a00 */
[----:B------:R-:W-:-:S04]  /*0dc0*/  ISETP.NE.U32.AND P0, PT, RZ, UR4, PT ;  /* 0x00000004ff007c0c */ /* 0x000fc8000bf05070 */
[----:B------:R-:W-:-:S13]  /*0dd0*/  ISETP.NE.AND.EX P0, PT, RZ, UR5, PT, P0 ;  /* 0x00000005ff007c0c */ /* 0x000fda000bf05300 */
[----:B------:R-:W-:Y:S05]  /*0de0*/  @!P0 BRA `(.L_x_8) ;  /* 0x00000000001c8947 */ /* 0x000fea0003800000 */
[----:B------:R-:W0:Y:S02]  /*0df0*/  LDC.64 R4, c[0x0][0x598] ;  /* 0x00016600ff047b82 */ /* 0x000e240000000a00 */
[----:B0-----:R-:W2:Y:S02]  /*0e00*/  LDG.E.64 R4, desc[UR36][R4.64] ;  /* 0x0000002404047981 */ /* 0x001ea4000c1e1b00 */
[----:B--2---:R-:W-:-:S04]  /*0e10*/  ISETP.NE.U32.AND P0, PT, R4, RZ, PT ;  /* 0x000000ff0400720c */ /* 0x004fc80003f05070 */
[----:B------:R-:W-:-:S13]  /*0e20*/  ISETP.NE.AND.EX P0, PT, R5, RZ, PT, P0 ;  /* 0x000000ff0500720c */ /* 0x000fda0003f05300 */
[----:B------:R-:W-:Y:S05]  /*0e30*/  @!P0 BRA `(.L_x_8) ;  /* 0x0000000000088947 */ /* 0x000fea0003800000 */
[----:B------:R0:W5:Y:S01]  /*0e40*/  LD.E R169, desc[UR36][R4.64] ;  /* 0x0000002404a97980 */ /* 0x000162000c101900 */
[----:B------:R-:W-:Y:S05]  /*0e50*/  BRA `(.L_x_9) ;  /* 0x0000000000247947 */ /* 0x000fea0003800000 */
.L_x_8:
[----:B------:R-:W-:Y:S02]  /*0e60*/  ULDC.64 UR4, c[0x0][0x588] ;  /* 0x0001620000047ab9 */ /* 0x000fe40000000a00 */
[----:B------:R-:W-:-:S04]  /*0e70*/  ISETP.NE.U32.AND P0, PT, RZ, UR4, PT ;  /* 0x00000004ff007c0c */ /* 0x000fc8000bf05070 */
[----:B------:R-:W-:-:S13]  /*0e80*/  ISETP.NE.AND.EX P0, PT, RZ, UR5, PT, P0 ;  /* 0x00000005ff007c0c */ /* 0x000fda000bf05300 */
[----:B------:R-:W-:Y:S05]  /*0e90*/  @!P0 BRA `(.L_x_10) ;  /* 0x00000000000c8947 */ /* 0x000fea0003800000 */
[----:B------:R-:W0:Y:S02]  /*0ea0*/  LDC.64 R4, c[0x0][0x588] ;  /* 0x00016200ff047b82 */ /* 0x000e240000000a00 */
[----:B0-----:R1:W5:Y:S01]  /*0eb0*/  LDG.E R169, desc[UR36][R4.64] ;  /* 0x0000002404a97981 */ /* 0x001362000c1e1900 */
[----:B------:R-:W-:Y:S05]  /*0ec0*/  BRA `(.L_x_9) ;  /* 0x0000000000087947 */ /* 0x000fea0003800000 */
.L_x_10:
[----:B------:R-:W-:Y:S02]  /*0ed0*/  ULDC UR4, c[0x0][0x580] ;  /* 0x0001600000047ab9 */ /* 0x000fe40000000800 */
[----:B------:R-:W-:-:S07]  /*0ee0*/  IMAD.U32 R169, RZ, RZ, UR4 ;  /* 0x00000004ffa97e24 */ /* 0x000fce000f8e00ff */
.L_x_9:
[----:B------:R-:W-:Y:S02]  /*0ef0*/  ULDC.64 UR4, c[0x0][0x5a0] ;  /* 0x0001680000047ab9 */ /* 0x000fe40000000a00 */
[----:B------:R-:W-:-:S04]  /*0f00*/  ISETP.NE.U32.AND P0, PT, RZ, UR4, PT ;  /* 0x00000004ff007c0c */ /* 0x000fc8000bf05070 */
[----:B------:R-:W-:-:S13]  /*0f10*/  ISETP.NE.AND.EX P0, PT, RZ, UR5, PT, P0 ;  /* 0x00000005ff007c0c */ /* 0x000fda000bf05300 */
[----:B------:R-:W-:Y:S05]  /*0f20*/  @!P0 BRA `(.L_x_11) ;  /* 0x00000000001c8947 */ /* 0x000fea0003800000 */
[----:B01----:R-:W0:Y:S02]  /*0f30*/  LDC.64 R4, c[0x0][0x5a0] ;  /* 0x00016800ff047b82 */ /* 0x003e240000000a00 */
[----:B0-----:R-:W2:Y:S02]  /*0f40*/  LDG.E.64 R4, desc[UR36][R4.64] ;  /* 0x0000002404047981 */ /* 0x001ea4000c1e1b00 */
[----:B--2---:R-:W-:-:S04]  /*0f50*/  ISETP.NE.U32.AND P0, PT, R4, RZ, PT ;  /* 0x000000ff0400720c */ /* 0x004fc80003f05070 */
[----:B------:R-:W-:-:S13]  /*0f60*/  ISETP.NE.AND.EX P0, PT, R5, RZ, PT, P0 ;  /* 0x000000ff0500720c */ /* 0x000fda0003f05300 */
[----:B------:R-:W-:Y:S05]  /*0f70*/  @!P0 BRA `(.L_x_11) ;  /* 0x0000000000088947 */ /* 0x000fea0003800000 */
[----:B------:R0:W5:Y:S01]  /*0f80*/  LD.E R168, desc[UR36][R4.64] ;  /* 0x0000002404a87980 */ /* 0x000162000c101900 */
[----:B------:R-:W-:Y:S05]  /*0f90*/  BRA `(.L_x_12) ;  /* 0x0000000000247947 */ /* 0x000fea0003800000 */
.L_x_11:
[----:B------:R-:W-:Y:S02]  /*0fa0*/  ULDC.64 UR4, c[0x0][0x590] ;  /* 0x0001640000047ab9 */ /* 0x000fe40000000a00 */
[----:B------:R-:W-:-:S04]  /*0fb0*/  ISETP.NE.U32.AND P0, PT, RZ, UR4, PT ;  /* 0x00000004ff007c0c */ /* 0x000fc8000bf05070 */
[----:B------:R-:W-:-:S13]  /*0fc0*/  ISETP.NE.AND.EX P0, PT, RZ, UR5, PT, P0 ;  /* 0x00000005ff007c0c */ /* 0x000fda000bf05300 */
[----:B------:R-:W-:Y:S05]  /*0fd0*/  @!P0 BRA `(.L_x_13) ;  /* 0x00000000000c8947 */ /* 0x000fea0003800000 */
[----:B01----:R-:W0:Y:S02]  /*0fe0*/  LDC.64 R4, c[0x0][0x590] ;  /* 0x00016400ff047b82 */ /* 0x003e240000000a00 */
[----:B0-----:R1:W5:Y:S01]  /*0ff0*/  LDG.E R168, desc[UR36][R4.64] ;  /* 0x0000002404a87981 */ /* 0x001362000c1e1900 */
[----:B------:R-:W-:Y:S05]  /*1000*/  BRA `(.L_x_12) ;  /* 0x0000000000087947 */ /* 0x000fea0003800000 */
.L_x_13:
[----:B------:R-:W-:Y:S02]  /*1010*/  ULDC UR4, c[0x0][0x584] ;  /* 0x0001610000047ab9 */ /* 0x000fe40000000800 */
[----:B------:R-:W-:-:S07]  /*1020*/  IMAD.U32 R168, RZ, RZ, UR4 ;  /* 0x00000004ffa87e24 */ /* 0x000fce000f8e00ff */
.L_x_12:
[----:B------:R-:W-:-:S13]  /*1030*/  LOP3.LUT P0, RZ, R0, 0xff, RZ, 0xc0, !PT ;  /* 0x000000ff00ff7812 */ /* 0x000fda000780c0ff */
[----:B------:R-:W-:Y:S05]  /*1040*/  @!P0 EXIT ;  /* 0x000000000000894d */ /* 0x000fea0003800000 */
[----:B------:R-:W-:Y:S01]  /*1050*/  ULDC UR4, c[0x0][0x28c] ;  /* 0x0000a30000047ab9 */ /* 0x000fe20000000800 */
[----:B------:R-:W-:Y:S01]  /*1060*/  LOP3.LUT R170, R2, 0x1, RZ, 0xfc, !PT ;  /* 0x0000000102aa7812 */ /* 0x000fe200078efcff */
[----:B------:R-:W-:Y:S01]  /*1070*/  UIADD3 UR4, UR4, 0xf, URZ ;  /* 0x0000000f04047890 */ /* 0x000fe2000fffe03f */
[----:B------:R-:W-:Y:S01]  /*1080*/  UMOV UR38, URZ ;  /* 0x0000003f00267c82 */ /* 0x000fe20008000000 */
[----:B------:R-:W-:Y:S02]  /*1090*/  UMOV UR39, URZ ;  /* 0x0000003f00277c82 */ /* 0x000fe40008000000 */
[----:B------:R-:W-:-:S04]  /*10a0*/  USHF.R.S32.HI UR5, URZ, 0x1f, UR4 ;  /* 0x0000001f3f057899 */ /* 0x000fc80008011404 */
[----:B------:R-:W-:-:S04]  /*10b0*/  ULEA.HI UR5, UR5, UR4, URZ, 0x4 ;  /* 0x0000000405057291 */ /* 0x000fc8000f8f203f */
[----:B------:R-:W-:-:S12]  /*10c0*/  USHF.R.S32.HI UR40, URZ, 0x4, UR5 ;  /* 0x000000043f287899 */ /* 0x000fd80008011405 */
.L_x_271:
[----:B------:R-:W-:Y:S01]  /*10d0*/  LOP3.LUT R0, R23, 0x80, RZ, 0xc0, !PT ;  /* 0x0000008017007812 */ /* 0x000fe200078ec0ff */
[----:B--2---:R-:W2:Y:S01]  /*10e0*/  S2UR UR6, SR_CgaCtaId ;  /* 0x00000000000679c3 */ /* 0x004ea20000008800 */
[----:B------:R-:W-:Y:S02]  /*10f0*/  UMOV UR41, 0x400 ;  /* 0x0000040000297882 */ /* 0x000fe40000000000 */
[----:B------:R-:W-:-:S06]  /*1100*/  SHF.R.U32.HI R0, RZ, 0x7, R0 ;  /* 0x00000007ff007819 */ /* 0x000fcc0000011600 */
[----:B------:R-:W3:Y:S01]  /*1110*/  SHFL.IDX PT, R0, R0, RZ, 0x1f ;  /* 0x00001fff00007589 */ /* 0x000ee200000e0000 */
[----:B--2---:R-:W-:Y:S01]  /*1120*/  ULEA UR41, UR6, UR41, 0x18 ;  /* 0x0000002906297291 */ /* 0x004fe2000f8ec03f */
[----:B---3--:R-:W-:-:S13]  /*1130*/  R2UR UR4, R0 ;  /* 0x00000000000472ca */ /* 0x008fda00000e0000 */
[----:B------:R-:W-:-:S04]  /*1140*/  ULEA.HI UR5, UR4, UR4, URZ, 0x1 ;  /* 0x0000000404057291 */ /* 0x000fc8000f8f083f */
[----:B------:R-:W-:-:S04]  /*1150*/  ULOP3.LUT UR5, UR5, 0x1ffffe, URZ, 0xc0, !UPT ;  /* 0x001ffffe05057892 */ /* 0x000fc8000f8ec03f */
[----:B------:R-:W-:-:S03]  /*1160*/  UIADD3 UR5, UR4, -UR5, URZ ;  /* 0x8000000504057290 */ /* 0x000fc6000fffe03f */
[----:B------:R-:W-:Y:S01]  /*1170*/  ULDC UR4, c[0x0][0x28c] ;  /* 0x0000a30000047ab9 */ /* 0x000fe20000000800 */
[----:B------:R-:W-:Y:S01]  /*1180*/  ULEA UR5, UR5, UR41, 0xb ;  /* 0x0000002905057291 */ /* 0x000fe2000f8e583f */
[----:B------:R-:W-:-:S03]  /*1190*/  ISETP.LT.AND P0, PT, RZ, UR4, PT ;  /* 0x00000004ff007c0c */ /* 0x000fc6000bf01270 */
[----:B------:R-:W-:-:S04]  /*11a0*/  UIADD3 UR5, UR5, 0x200, URZ ;  /* 0x0000020005057890 */ /* 0x000fc8000fffe03f */
[----:B------:R-:W-:-:S04]  /*11b0*/  USHF.R.U32.HI UR5, URZ, 0x4, UR5 ;  /* 0x000000043f057899 */ /* 0x000fc80008011605 */
[----:B------:R-:W-:Y:S02]  /*11c0*/  ULOP3.LUT UR42, UR5, 0x3fff, URZ, 0xc0, !UPT ;  /* 0x00003fff052a7892 */ /* 0x000fe4000f8ec03f */
[----:B-1---5:R-:W-:Y:S10]  /*11d0*/  @P0 BRA `(.L_x_14) ;  /* 0x0000000000400947 */ /* 0x022ff40003800000 */
[----:B------:R-:W-:Y:S01]  /*11e0*/  MOV R0, 0x0 ;  /* 0x0000000000007802 */ /* 0x000fe20000000f00 */
[----:B------:R-:W-:Y:S01]  /*11f0*/  ULDC.64 UR4, c[0x4][0x68] ;  /* 0x01001a0000047ab9 */ /* 0x000fe20000000a00 */
[----:B------:R-:W-:Y:S01]  /*1200*/  ULDC.64 UR6, c[0x4][0x8] ;  /* 0x0100020000067ab9 */ /* 0x000fe20000000a00 */
[----:B01----:R-:W-:Y:S01]  /*1210*/  IMAD.U32 R4, RZ, RZ, UR4 ;  /* 0x00000004ff047e24 */ /* 0x003fe2000f8e00ff */
[----:B------:R0:W1:Y:S01]  /*1220*/  LDC.64 R14, c[0x4][R0] ;  /* 0x01000000000e7b82 */ /* 0x0000620000000a00 */
[----:B------:R-:W-:Y:S01]  /*1230*/  IMAD.U32 R5, RZ, RZ, UR5 ;  /* 0x00000005ff057e24 */ /* 0x000fe2000f8e00ff */
[----:B------:R-:W-:Y:S01]  /*1240*/  ULDC.64 UR4, c[0x4][0x70] ;  /* 0x01001c0000047ab9 */ /* 0x000fe20000000a00 */
[----:B------:R-:W-:Y:S02]  /*1250*/  IMAD.U32 R10, RZ, RZ, UR6 ;  /* 0x00000006ff0a7e24 */ /* 0x000fe4000f8e00ff */
[----:B------:R-:W-:Y:S02]  /*1260*/  IMAD.U32 R6, RZ, RZ, UR4 ;  /* 0x00000004ff067e24 */ /* 0x000fe4000f8e00ff */
[----:B------:R-:W-:-:S02]  /*1270*/  IMAD.U32 R7, RZ, RZ, UR5 ;  /* 0x00000005ff077e24 */ /* 0x000fc4000f8e00ff */
[----:B------:R-:W-:Y:S02]  /*1280*/  IMAD.U32 R11, RZ, RZ, UR7 ;  /* 0x00000007ff0b7e24 */ /* 0x000fe4000f8e00ff */
[----:B------:R-:W-:Y:S02]  /*1290*/  IMAD.MOV.U32 R8, RZ, RZ, 0x1e1 ;  /* 0x000001e1ff087424 */ /* 0x000fe400078e00ff */
[----:B------:R-:W-:Y:S02]  /*12a0*/  IMAD.MOV.U32 R12, RZ, RZ, 0x1 ;  /* 0x00000001ff0c7424 */ /* 0x000fe400078e00ff */
[----:B0-----:R-:W-:-:S07]  /*12b0*/  IMAD.MOV.U32 R13, RZ, RZ, RZ ;  /* 0x000000ffff0d7224 */ /* 0x001fce00078e00ff */
[----:B------:R-:W-:-:S07]  /*12c0*/  LEPC R20, `(.L_x_14) ;  /* 0x000000001014794e */ /* 0x000fce0000000000 */
[----:B-1---5:R-:W-:Y:S05]  /*12d0*/  CALL.ABS.NOINC R14 ;  /* 0x000000000e007343 */ /* 0x022fea0003c00000 */
.L_x_14:
[----:B------:R-:W-:-:S13]  /*12e0*/  ISETP.NE.AND P0, PT, R170, 0x3, PT ;  /* 0x00000003aa00780c */ /* 0x000fda0003f05270 */
[----:B------:R-:W-:Y:S05]  /*12f0*/  @!P0 BRA `(.L_x_15) ;  /* 0x0000000000048947 */ /* 0x000fea0003800000 */
[----:B------:R-:W-:Y:S01]  /*1300*/  BPT.TRAP 0x1 ;  /* 0x000000040000795c */ /* 0x000fe20000300000 */
.L_x_15:
[----:B------:R-:W-:Y:S02]  /*1310*/  IMAD.U32 R3, RZ, RZ, UR39 ;  /* 0x00000027ff037e24 */ /* 0x000fe4000f8e00ff */
[----:B------:R-:W-:-:S03]  /*1320*/  IMAD.U32 R0, RZ, RZ, UR38 ;  /* 0x00000026ff007e24 */ /* 0x000fc6000f8e00ff */
[----:B------:R-:W-:Y:S02]  /*1330*/  LEA R3, R3, UR41, 0x3 ;  /* 0x0000002903037c11 */ /* 0x000fe4000f8e18ff */
[----:B------:R-:W-:-:S04]  /*1340*/  SHF.L.U32 R0, R0, 0x1f, RZ ;  /* 0x0000001f00007819 */ /* 0x000fc800000006ff */
[----:B------:R2:W3:Y:S01]  /*1350*/  SYNCS.PHASECHK.TRANS64.TRYWAIT P1, [R3+URZ], R0 ;  /* 0x00000000030075a7 */ /* 0x0004e2000802017f */
[----:B------:R-:W-:Y:S05]  /*1360*/  @!P0 BRA `(.L_x_16) ;  /* 0x0000000000048947 */ /* 0x000fea0003800000 */
[----:B------:R-:W-:Y:S01]  /*1370*/  BPT.TRAP 0x1 ;  /* 0x000000040000795c */ /* 0x000fe20000300000 */
.L_x_16:
[----:B---3--:R-:W-:Y:S05]  /*1380*/  @P1 BRA `(.L_x_17) ;  /* 0x0000000000081947 */ /* 0x008fea0003800000 */
[----:B------:R-:W3:Y:S02]  /*1390*/  SYNCS.PHASECHK.TRANS64.TRYWAIT P1, [R3+URZ], R0 ;  /* 0x00000000030075a7 */ /* 0x000ee4000802017f */
[----:B---3--:R-:W-:Y:S05]  /*13a0*/  @!P1 BRA `(.L_x_18) ;  /* 0x000000d4004c9947 */ /* 0x008fea0003800000 */
.L_x_17:
[----:B------:R-:W-:-:S04]  /*13b0*/  UISETP.LT.AND UP0, UPT, UR40, 0x1, UPT ;  /* 0x000000012800788c */ /* 0x000fc8000bf01270 */
[----:B------:R-:W-:-:S06]  /*13c0*/  USEL UR4, UR40, 0x1, UP0 ;  /* 0x0000000128047887 */ /* 0x000fcc0008000000 */
[----:B--23--:R-:W-:Y:S01]  /*13d0*/  IMAD.U32 R0, RZ, RZ, UR4 ;  /* 0x00000004ff007e24 */ /* 0x00cfe2000f8e00ff */
[----:B------:R-:W-:Y:S05]  /*13e0*/  WARPSYNC.ALL ;  /* 0x0000000000007948 */ /* 0x000fea0003800000 */
[----:B------:R-:W-:-:S04]  /*13f0*/  IADD3 R0, -R0, UR40, RZ ;  /* 0x0000002800007c10 */ /* 0x000fc8000fffe1ff */
[----:B------:R-:W-:Y:S01]  /*1400*/  ISETP.GE.AND P1, PT, R0, 0x1, PT ;  /* 0x000000010000780c */ /* 0x000fe20003f26270 */
[----:B------:R-:W-:Y:S01]  /*1410*/  UIADD3 UR4, UR41, 0x2d200, URZ ;  /* 0x0002d20029047890 */ /* 0x000fe2000fffe03f */
[----:B------:R-:W-:Y:S01]  /*1420*/  WARPGROUP.ARRIVE ;  /* 0x00000000000079c5 */ /* 0x000fe20000000000 */
[----:B------:R-:W-:Y:S02]  /*1430*/  ULOP3.LUT UR42, UR42, 0x10000, URZ, 0xfc, !UPT ;  /* 0x000100002a2a7892 */ /* 0x000fe4000f8efc3f */
[----:B------:R-:W-:Y:S02]  /*1440*/  USHF.R.U32.HI UR4, URZ, 0x4, UR4 ;  /* 0x000000043f047899 */ /* 0x000fe40008011604 */
[----:B------:R-:W-:Y:S02]  /*1450*/  UIMAD UR8, UR39, 0x300, UR42 ;  /* 0x00000300270878a4 */ /* 0x000fe4000f8e022a */
[----:B------:R-:W-:Y:S01]  /*1460*/  ULOP3.LUT UR4, UR4, 0x3fff, URZ, 0xc0, !UPT ;  /* 0x00003fff04047892 */ /* 0x000fe2000f8ec03f */
[----:B------:R-:W-:Y:S01]  /*1470*/  UMOV UR5, 0xc0000010 ;  /* 0xc000001000057882 */ /* 0x000fe20000000000 */
[----:B------:R-:W-:-:S02]  /*1480*/  UMOV UR7, 0xc0000010 ;  /* 0xc000001000077882 */ /* 0x000fc40000000000 */
[----:B------:R-:W-:-:S03]  /*1490*/  ULOP3.LUT UR11, UR4, 0x10000, URZ, 0xfc, !UPT ;  /* 0x00010000040b7892 */ /* 0x000fc6000f8efc3f */
[----:B------:R-:W-:Y:S01]  /*14a0*/  UMOV UR4, UR8 ;  /* 0x0000000800047c82 */ /* 0x000fe20008000000 */
[----:B------:R-:W-:-:S09]  /*14b0*/  UIMAD UR6, UR39, 0xc0, UR11 ;  /* 0x000000c0270678a4 */ /* 0x000fd2000f8e020b */
[----:B------:R-:W-:Y:S01]  /*14c0*/  HGMMA.64x96x16.F32.BF16 R120, gdesc[UR4], RZ, !UPT, gsb0 ;  /* 0x01600000047879f0 */ /* 0x000fe2000c0018ff */
[----:B------:R-:W-:Y:S01]  /*14d0*/  UIADD3 UR4, UR8, 0x100, URZ ;  /* 0x0000010008047890 */ /* 0x000fe2000fffe03f */
[----:B------:R-:W-:Y:S01]  /*14e0*/  UMOV UR5, 0xc0000010 ;  /* 0xc000001000057882 */ /* 0x000fe20000000000 */
[----:B------:R-:W-:Y:S02]  /*14f0*/  WARPGROUP.DEPBAR.LE gsb0, 0x0 ;  /* 0x00008000000079c5 */ /* 0x000fe40000010000 */
[----:B------:R-:W-:-:S06]  /*1500*/  WARPGROUP.ARRIVE ;  /* 0x00000000000079c5 */ /* 0x000fcc0000000000 */
[----:B------:R-:W-:Y:S01]  /*1510*/  HGMMA.64x96x16.F32.BF16 R72, gdesc[UR4], RZ, !UPT, gsb0 ;  /* 0x01600000044879f0 */ /* 0x000fe2000c0018ff */
[----:B------:R-:W-:Y:S01]  /*1520*/  UIADD3 UR4, UR8, 0x200, URZ ;  /* 0x0000020008047890 */ /* 0x000fe2000fffe03f */
[----:B------:R-:W-:Y:S01]  /*1530*/  UMOV UR5, 0xc0000010 ;  /* 0xc000001000057882 */ /* 0x000fe20000000000 */
[----:B------:R-:W-:Y:S02]  /*1540*/  WARPGROUP.DEPBAR.LE gsb0, 0x0 ;  /* 0x00008000000079c5 */ /* 0x000fe40000010000 */
[----:B------:R-:W-:-:S06]  /*1550*/  WARPGROUP.ARRIVE ;  /* 0x00000000000079c5 */ /* 0x000fcc0000000000 */
[----:B------:R-:W-:Y:S03]  /*1560*/  HGMMA.64x96x16.F32.BF16 R24, gdesc[UR4], RZ, !UPT, gsb0 ;  /* 0x01600000041879f0 */ /* 0x000fe6000c0018ff */
[----:B------:R-:W-:Y:S02]  /*1570*/  WARPGROUP.DEPBAR.LE gsb0, 0x0 ;  /* 0x00008000000079c5 */ /* 0x000fe40000010000 */
[----:B------:R-:W-:Y:S05]  /*1580*/  @!P1 BRA `(.L_x_19) ;  /* 0x0000000000e09947 */ /* 0x000fea0003800000 */
[----:B------:R-:W-:Y:S01]  /*1590*/  UIADD3 UR4, UR39, 0x1, URZ ;  /* 0x0000000127047890 */ /* 0x000fe2000fffe03f */
[----:B------:R-:W-:Y:S01]  /*15a0*/  IMAD.MOV.U32 R3, RZ, RZ, R0 ;  /* 0x000000ffff037224 */ /* 0x000fe200078e0000 */
[----:B------:R-:W-:Y:S02]  /*15b0*/  UMOV UR9, UR39 ;  /* 0x0000002700097c82 */ /* 0x000fe40008000000 */
[----:B------:R-:W-:-:S04]  /*15c0*/  UISETP.NE.AND UP0, UPT, UR4, 0xf, UPT ;  /* 0x0000000f0400788c */ /* 0x000fc8000bf05270 */
[----:B------:R-:W-:Y:S02]  /*15d0*/  USEL UR5, URZ, 0x1, UP0 ;  /* 0x000000013f057887 */ /* 0x000fe40008000000 */
[----:B------:R-:W-:Y:S02]  /*15e0*/  USEL UR8, UR4, URZ, UP0 ;  /* 0x0000003f04087287 */ /* 0x000fe40008000000 */
[----:B------:R-:W-:-:S06]  /*15f0*/  ULOP3.LUT UR5, UR38, UR5, URZ, 0x3c, !UPT ;  /* 0x0000000526057292 */ /* 0x000fcc000f8e3c3f */
[----:B------:R-:W-:-:S07]  /*1600*/  IMAD.U32 R6, RZ, RZ, UR5 ;  /* 0x00000005ff067e24 */ /* 0x000fce000f8e00ff */
.L_x_26:
[----:B------:R-:W-:Y:S05]  /*1610*/  @!P0 BRA `(.L_x_20) ;  /* 0x0000000000048947 */ /* 0x000fea0003800000 */
[----:B------:R-:W-:Y:S01]  /*1620*/  BPT.TRAP 0x1 ;  /* 0x000000040000795c */ /* 0x000fe20000300000 */
.L_x_20:
[----:B------:R-:W-:Y:S01]  /*1630*/  ULEA UR4, UR8, UR41, 0x3 ;  /* 0x0000002908047291 */ /* 0x000fe2000f8e183f */
[----:B01----:R-:W-:-:S08]  /*1640*/  SHF.L.U32 R4, R6, 0x1f, RZ ;  /* 0x0000001f06047819 */ /* 0x003fd000000006ff */
[----:B------:R0:W1:Y:S01]  /*1650*/  SYNCS.PHASECHK.TRANS64.TRYWAIT P1, [UR4], R4 ;  /* 0x00000004ff0075a7 */ /* 0x0000620008020144 */
[----:B------:R-:W-:Y:S05]  /*1660*/  @!P0 BRA `(.L_x_21) ;  /* 0x0000000000048947 */ /* 0x000fea0003800000 */
[----:B------:R-:W-:Y:S01]  /*1670*/  BPT.TRAP 0x1 ;  /* 0x000000040000795c */ /* 0x000fe20000300000 */
.L_x_21:
[----:B-1----:R-:W-:Y:S05]  /*1680*/  @P1 BRA `(.L_x_22) ;  /* 0x0000000000081947 */ /* 0x002fea0003800000 */
[----:B------:R-:W1:Y:S02]  /*1690*/  SYNCS.PHASECHK.TRANS64.TRYWAIT P1, [UR4], R4 ;  /* 0x00000004ff0075a7 */ /* 0x000e640008020144 */
[----:B-1----:R-:W-:Y:S05]  /*16a0*/  @!P1 BRA `(.L_x_23) ;  /* 0x000000d000a09947 */ /* 0x002fea0003800000 */
.L_x_22:
[----:B------:R-:W-:Y:S01]  /*16b0*/  UIMAD UR10, UR8, 0x300, UR42 ;  /* 0x00000300080a78a4 */ /* 0x000fe2000f8e022a */
[----:B------:R-:W-:Y:S01]  /*16c0*/  WARPGROUP.ARRIVE ;  /* 0x00000000000079c5 */ /* 0x000fe20000000000 */
[----:B------:R-:W-:Y:S01]  /*16d0*/  UIMAD UR6, UR8, 0xc0, UR11 ;  /* 0x000000c0080678a4 */ /* 0x000fe2000f8e020b */
[----:B------:R-:W-:Y:S01]  /*16e0*/  UMOV UR5, 0xc0000010 ;  /* 0xc000001000057882 */ /* 0x000fe20000000000 */
[----:B------:R-:W-:-:S03]  /*16f0*/  UMOV UR7, 0xc0000010 ;  /* 0xc000001000077882 */ /* 0x000fc60000000000 */
[----:B------:R-:W-:-:S04]  /*1700*/  UMOV UR4, UR10 ;  /* 0x0000000a00047c82 */ /* 0x000fc80008000000 */
[----:B------:R-:W-:Y:S01]  /*1710*/  HGMMA.64x96x16.F32.BF16 R120, gdesc[UR4], R120, gsb0 ;  /* 0x01600000047879f0 */ /* 0x000fe20008001878 */
[----:B------:R-:W-:Y:S01]  /*1720*/  UIADD3 UR4, UR10, 0x100, URZ ;  /* 0x000001000a047890 */ /* 0x000fe2000fffe03f */
[----:B------:R-:W-:Y:S01]  /*1730*/  UMOV UR5, 0xc0000010 ;  /* 0xc000001000057882 */ /* 0x000fe20000000000 */
[----:B------:R-:W-:Y:S02]  /*1740*/  WARPGROUP.DEPBAR.LE gsb0, 0x0 ;  /* 0x00008000000079c5 */ /* 0x000fe40000010000 */
[----:B------:R-:W-:-:S06]  /*1750*/  WARPGROUP.ARRIVE ;  /* 0x00000000000079c5 */ /* 0x000fcc0000000000 */
[----:B------:R-:W-:Y:S01]  /*1760*/  HGMMA.64x96x16.F32.BF16 R72, gdesc[UR4], R72, gsb0 ;  /* 0x01600000044879f0 */ /* 0x000fe20008001848 */
[----:B------:R-:W-:Y:S01]  /*1770*/  UIADD3 UR4, UR10, 0x200, URZ ;  /* 0x000002000a047890 */ /* 0x000fe2000fffe03f */
[----:B------:R-:W-:Y:S01]  /*1780*/  UMOV UR5, 0xc0000010 ;  /* 0xc000001000057882 */ /* 0x000fe20000000000 */
[----:B------:R-:W-:Y:S02]  /*1790*/  WARPGROUP.DEPBAR.LE gsb0, 0x0 ;  /* 0x00008000000079c5 */ /* 0x000fe40000010000 */
[----:B------:R-:W-:-:S06]  /*17a0*/  WARPGROUP.ARRIVE ;  /* 0x00000000000079c5 */ /* 0x000fcc0000000000 */
[----:B------:R-:W-:Y:S03]  /*17b0*/  HGMMA.64x96x16.F32.BF16 R24, gdesc[UR4], R24, gsb0 ;  /* 0x01600000041879f0 */ /* 0x000fe60008001818 */
[----:B------:R-:W-:Y:S02]  /*17c0*/  WARPGROUP.DEPBAR.LE gsb0, 0x0 ;  /* 0x00008000000079c5 */ /* 0x000fe40000010000 */
[----:B------:R-:W-:Y:S05]  /*17d0*/  @!P0 BRA `(.L_x_24) ;  /* 0x0000000000048947 */ /* 0x000fea0003800000 */
[----:B------:R-:W-:Y:S01]  /*17e0*/  BPT.TRAP 0x1 ;  /* 0x000000040000795c */ /* 0x000fe20000300000 */
.L_x_24:
[----:B------:R-:W-:Y:S01]  /*17f0*/  ULEA UR4, UR9, UR41, 0x3 ;  /* 0x0000002909047291 */ /* 0x000fe2000f8e183f */
[----:B------:R-:W-:-:S03]  /*1800*/  ISETP.GT.U32.AND P1, PT, R2, 0x1, PT ;  /* 0x000000010200780c */ /* 0x000fc60003f24070 */
[----:B------:R-:W-:-:S04]  /*1810*/  UIADD3 UR4, UR4, 0x78, URZ ;  /* 0x0000007804047890 */ /* 0x000fc8000fffe03f */
[----:B------:R-:W-:-:S09]  /*1820*/  UPRMT UR4, URZ, 0x654, UR4 ;  /* 0x000006543f047896 */ /* 0x000fd20008000004 */
[----:B------:R-:W-:Y:S01]  /*1830*/  SYNCS.ARRIVE.TRANS64.RED.A1T0 RZ, [UR4], RZ ;  /* 0x000000ffffff79a7 */ /* 0x000fe20008100404 */
[----:B------:R-:W-:Y:S05]  /*1840*/  @P1 BRA `(.L_x_25) ;  /* 0x0000000000041947 */ /* 0x000fea0003800000 */
[----:B------:R-:W-:Y:S01]  /*1850*/  BPT.TRAP 0x1 ;  /* 0x000000040000795c */ /* 0x000fe20000300000 */
.L_x_25:
[----:B------:R-:W-:Y:S01]  /*1860*/  UIADD3 UR8, UR8, 0x1, URZ ;  /* 0x0000000108087890 */ /* 0x000fe2000fffe03f */
[C---:B------:R-:W-:Y:S01]  /*1870*/  ISETP.GT.AND P1, PT, R3.reuse, 0x1, PT ;  /* 0x000000010300780c */ /* 0x040fe20003f24270 */
[----:B------:R-:W-:Y:S01]  /*1880*/  UIADD3 UR9, UR9, 0x1, URZ ;  /* 0x0000000109097890 */ /* 0x000fe2000fffe03f */
[----:B------:R-:W-:Y:S01]  /*1890*/  VIADD R3, R3, 0xffffffff ;  /* 0xffffffff03037836 */ /* 0x000fe20000000000 */
[----:B------:R-:W-:Y:S02]  /*18a0*/  UISETP.NE.AND UP0, UPT, UR8, 0xf, UPT ;  /* 0x0000000f0800788c */ /* 0x000fe4000bf05270 */
[----:B------:R-:W-:Y:S02]  /*18b0*/  UISETP.NE.AND UP1, UPT, UR9, 0xf, UPT ;  /* 0x0000000f0900788c */ /* 0x000fe4000bf25270 */
[----:B------:R-:W-:Y:S02]  /*18c0*/  USEL UR4, URZ, 0x1, UP0 ;  /* 0x000000013f047887 */ /* 0x000fe40008000000 */
[----:B------:R-:W-:-:S02]  /*18d0*/  USEL UR8, UR8, URZ, UP0 ;  /* 0x0000003f08087287 */ /* 0x000fc40008000000 */
[----:B------:R-:W-:Y:S02]  /*18e0*/  USEL UR9, UR9, URZ, UP1 ;  /* 0x0000003f09097287 */ /* 0x000fe40008800000 */
[----:B------:R-:W-:Y:S01]  /*18f0*/  LOP3.LUT R6, R6, UR4, RZ, 0x3c, !PT ;  /* 0x0000000406067c12 */ /* 0x000fe2000f8e3cff */
[----:B------:R-:W-:Y:S09]  /*1900*/  @P1 BRA `(.L_x_26) ;  /* 0xfffffffc00401947 */ /* 0x000ff2000383ffff */
.L_x_19:
[----:B------:R-:W2:Y:S02]  /*1910*/  LDC R3, c[0x0][0x28c] ;  /* 0x0000a300ff037b82 */ /* 0x000ea40000000800 */
[----:B--2---:R-:W-:-:S13]  /*1920*/  ISETP.GE.AND P1, PT, R3, 0x1, PT ;  /* 0x000000010300780c */ /* 0x004fda0003f26270 */
[----:B------:R-:W-:Y:S05]  /*1930*/  @!P1 BRA `(.L_x_27) ;  /* 0x0000000000349947 */ /* 0x000fea0003800000 */
[----:B------:R-:W-:Y:S05]  /*1940*/  @!P0 BRA `(.L_x_28) ;  /* 0x0000000000048947 */ /* 0x000fea0003800000 */
[----:B------:R-:W-:Y:S01]  /*1950*/  BPT.TRAP 0x1 ;  /* 0x000000040000795c */ /* 0x000fe20000300000 */
.L_x_28:
[----:B------:R-:W-:Y:S01]  /*1960*/  VIADD R0, R0, UR39 ;  /* 0x0000002700007c36 */ /* 0x000fe20008000000 */
[----:B------:R-:W-:-:S03]  /*1970*/  ISETP.GT.U32.AND P0, PT, R2, 0x1, PT ;  /* 0x000000010200780c */ /* 0x000fc60003f04070 */
[----:B01----:R-:W-:-:S05]  /*1980*/  IMAD.WIDE.U32 R4, R0, -0x77777777, RZ ;  /* 0x8888888900047825 */ /* 0x003fca00078e00ff */
[----:B------:R-:W-:-:S05]  /*1990*/  SHF.R.U32.HI R5, RZ, 0x3, R5 ;  /* 0x00000003ff057819 */ /* 0x000fca0000011605 */
[----:B------:R-:W-:-:S05]  /*19a0*/  IMAD R0, R5, -0xf, R0 ;  /* 0xfffffff105007824 */ /* 0x000fca00078e0200 */
[----:B------:R-:W-:-:S05]  /*19b0*/  LEA R0, R0, UR41, 0x3 ;  /* 0x0000002900007c11 */ /* 0x000fca000f8e18ff */
[----:B------:R-:W-:-:S05]  /*19c0*/  VIADD R0, R0, 0x78 ;  /* 0x0000007800007836 */ /* 0x000fca0000000000 */
[----:B------:R-:W-:-:S04]  /*19d0*/  PRMT R0, RZ, 0x654, R0 ;  /* 0x00000654ff007816 */ /* 0x000fc80000000000 */
[----:B------:R2:W-:Y:S01]  /*19e0*/  SYNCS.ARRIVE.TRANS64.RED.A1T0 RZ, [R0+URZ], RZ ;  /* 0x000000ff00ff79a7 */ /* 0x0005e2000810043f */
[----:B------:R-:W-:Y:S05]  /*19f0*/  @P0 BRA `(.L_x_27) ;  /* 0x0000000000040947 */ /* 0x000fea0003800000 */
[----:B------:R-:W-:Y:S01]  /*1a00*/  BPT.TRAP 0x1 ;  /* 0x000000040000795c */ /* 0x000fe20000300000 */
.L_x_27:
[----:B------:R-:W3:Y:S01]  /*1a10*/  LDC R6, c[0x0][0x288] ;  /* 0x0000a200ff067b82 */ /* 0x000ee20000000800 */
[--C-:B--2---:R-:W-:Y:S01]  /*1a20*/  SHF.R.U32.HI R0, RZ, 0x7, R23.reuse ;  /* 0x00000007ff007819 */ /* 0x104fe20000011617 */
[----:B------:R-:W-:Y:S01]  /*1a30*/  IMAD R19, R19, 0x60, RZ ;  /* 0x0000006013137824 */ /* 0x000fe200078e02ff */
[----:B------:R-:W-:Y:S01]  /*1a40*/  SHF.R.U32.HI R3, RZ, 0x2, R23 ;  /* 0x00000002ff037819 */ /* 0x000fe20000011617 */
[----:B------:R-:W-:Y:S01]  /*1a50*/  UIADD3 UR39, UR40, UR39, URZ ;  /* 0x0000002728277290 */ /* 0x000fe2000fffe03f */
[----:B------:R-:W-:Y:S01]  /*1a60*/  LOP3.LUT R0, R0, 0x1, RZ, 0xc0, !PT ;  /* 0x0000000100007812 */ /* 0x000fe200078ec0ff */
[----:B------:R-:W-:Y:S01]  /*1a70*/  IMAD R9, R22, 0x180, RZ ;  /* 0x0000018016097824 */ /* 0x000fe200078e02ff */
[----:B01----:R-:W-:Y:S01]  /*1a80*/  LOP3.LUT R4, R23, 0x60, RZ, 0xc0, !PT ;  /* 0x0000006017047812 */ /* 0x003fe200078ec0ff */
[----:B------:R-:W-:Y:S01]  /*1a90*/  UISETP.GT.U32.AND UP0, UPT, UR39, 0xe, UPT ;  /* 0x0000000e2700788c */ /* 0x000fe2000bf04070 */
[----:B------:R-:W-:Y:S01]  /*1aa0*/  LOP3.LUT R3, R3, 0x7, RZ, 0xc0, !PT ;  /* 0x0000000703037812 */ /* 0x000fe200078ec0ff */
[----:B------:R-:W-:Y:S01]  /*1ab0*/  IMAD.SHL.U32 R10, R0, 0x40, RZ ;  /* 0x00000040000a7824 */ /* 0x000fe200078e00ff */
[----:B------:R-:W-:Y:S01]  /*1ac0*/  SHF.R.U32.HI R8, RZ, 0x1, R4 ;  /* 0x00000001ff087819 */ /* 0x000fe20000011604 */
[----:B------:R-:W-:Y:S01]  /*1ad0*/  ULDC UR7, c[0x0][0x284] ;  /* 0x0000a10000077ab9 */ /* 0x000fe20000000800 */
[C---:B------:R-:W-:Y:S01]  /*1ae0*/  LOP3.LUT R4, R23.reuse, 0x3, RZ, 0xc0, !PT ;  /* 0x0000000317047812 */ /* 0x040fe200078ec0ff */
[----:B------:R-:W-:Y:S01]  /*1af0*/  UISETP.LT.U32.AND UP0, UPT, UR40, 0xf, UP0 ;  /* 0x0000000f2800788c */ /* 0x000fe20008701070 */
[--C-:B------:R-:W-:Y:S01]  /*1b00*/  IADD3 R5, RZ, -R8, -R3.reuse ;  /* 0x80000008ff057210 */ /* 0x100fe20007ffe803 */
[----:B------:R-:W-:Y:S01]  /*1b10*/  UISETP.GE.U32.AND UP1, UPT, UR40, 0xf, UPT ;  /* 0x0000000f2800788c */ /* 0x000fe2000bf26070 */
[----:B------:R-:W-:Y:S01]  /*1b20*/  LOP3.LUT R3, R10, 0x40, R3, 0xe2, !PT ;  /* 0x000000400a037812 */ /* 0x000fe200078ee203 */
[----:B------:R-:W-:Y:S01]  /*1b30*/  IMAD.SHL.U32 R10, R23, 0x2, RZ ;  /* 0x00000002170a7824 */ /* 0x000fe200078e00ff */
[----:B------:R-:W-:Y:S01]  /*1b40*/  SHF.R.S32.HI R171, RZ, 0x1f, R17 ;  /* 0x0000001fffab7819 */ /* 0x000fe20000011411 */
[----:B------:R-:W-:Y:S01]  /*1b50*/  ULDC.64 UR8, c[0x0][0x5d0] ;  /* 0x0001740000087ab9 */ /* 0x000fe20000000a00 */
[----:B------:R-:W-:Y:S01]  /*1b60*/  UIMAD.WIDE.U32 UR4, UR39, -0x77777777, URZ ;  /* 0x88888889270478a5 */ /* 0x000fe2000f8e003f */
[----:B------:R-:W-:Y:S01]  /*1b70*/  IMAD R0, R0, -0x40, R5 ;  /* 0xffffffc000007824 */ /* 0x000fe200078e0205 */
[C---:B------:R-:W-:Y:S01]  /*1b80*/  LOP3.LUT R10, R19.reuse, 0x6, R10, 0xf8, !PT ;  /* 0x00000006130a7812 */ /* 0x040fe200078ef80a */
[----:B------:R-:W-:Y:S01]  /*1b90*/  USEL UR6, URZ, 0x1, !UP0 ;  /* 0x000000013f067887 */ /* 0x000fe2000c000000 */
[----:B---3--:R-:W-:Y:S01]  /*1ba0*/  ISETP.GE.AND P0, PT, R19, R6, PT ;  /* 0x000000061300720c */ /* 0x008fe20003f06270 */
[----:B------:R-:W-:Y:S01]  /*1bb0*/  IMAD R12, R4, -0x2, R6 ;  /* 0xfffffffe040c7824 */ /* 0x000fe200078e0206 */
[----:B------:R-:W-:Y:S01]  /*1bc0*/  SHF.R.S32.HI R11, RZ, 0x1f, R10 ;  /* 0x0000001fff0b7819 */ /* 0x000fe2000001140a */
[----:B------:R-:W-:Y:S01]  /*1bd0*/  IMAD R4, R171, UR8, RZ ;  /* 0x00000008ab047c24 */ /* 0x000fe2000f8e02ff */
[----:B------:R-:W-:Y:S01]  /*1be0*/  ISETP.GE.OR P0, PT, R9, UR7, P0 ;  /* 0x0000000709007c0c */ /* 0x000fe20008706670 */
[----:B------:R-:W-:Y:S01]  /*1bf0*/  IMAD.WIDE R6, R22, 0x180, RZ ;  /* 0x0000018016067825 */ /* 0x000fe200078e02ff */
[----:B------:R-:W-:-:S02]  /*1c00*/  USHF.R.U32.HI UR4, URZ, 0x3, UR5 ;  /* 0x000000033f047899 */ /* 0x000fc40008011605 */
[----:B------:R-:W-:Y:S01]  /*1c10*/  ULOP3.LUT UR38, UR38, UR6, URZ, 0x3c, !UPT ;  /* 0x0000000626267292 */ /* 0x000fe2000f8e3c3f */
[C---:B------:R-:W-:Y:S01]  /*1c20*/  IMAD R13, R17.reuse, UR9, R4 ;  /* 0x00000009110d7c24 */ /* 0x040fe2000f8e0204 */
[----:B------:R-:W-:Y:S01]  /*1c30*/  LOP3.LUT R183, R6, R3, R8, 0xfe, !PT ;  /* 0x0000000306b77212 */ /* 0x000fe200078efe08 */
[----:B------:R-:W-:Y:S01]  /*1c40*/  IMAD.WIDE.U32 R4, R17, UR8, R10 ;  /* 0x0000000811047c25 */ /* 0x000fe2000f8e000a */
[----:B------:R-:W-:Y:S01]  /*1c50*/  UIMAD UR39, UR4, -0xf, UR39 ;  /* 0xfffffff1042778a4 */ /* 0x000fe2000f8e0227 */
[----:B------:R-:W-:Y:S01]  /*1c60*/  IADD3 R3, -R9, UR7, R0 ;  /* 0x0000000709037c10 */ /* 0x000fe2000fffe100 */
[----:B------:R-:W-:Y:S01]  /*1c70*/  @UP1 ULOP3.LUT UR38, UR38, 0x1, UR4, 0x78, !UPT ;  /* 0x0000000126261892 */ /* 0x000fe2000f8e7804 */
[----:B------:R-:W-:Y:S02]  /*1c80*/  IMAD.IADD R5, R5, 0x1, R13 ;  /* 0x0000000105057824 */ /* 0x000fe400078e020d */
[----:B------:R-:W-:Y:S02]  /*1c90*/  IMAD.IADD R0, R12, 0x1, -R19 ;  /* 0x000000010c007824 */ /* 0x000fe400078e0a13 */
[----:B------:R-:W-:Y:S01]  /*1ca0*/  IMAD.MOV.U32 R22, RZ, RZ, -0x1 ;  /* 0xffffffffff167424 */ /* 0x000fe200078e00ff */
[----:B------:R-:W-:Y:S06]  /*1cb0*/  @P0 BRA `(.L_x_29) ;  /* 0x000000a800280947 */ /* 0x000fec0003800000 */
[----:B------:R-:W0:Y:S01]  /*1cc0*/  LDC.64 R14, c[0x0][0x5c8] ;  /* 0x00017200ff0e7b82 */ /* 0x000e220000000a00 */
[----:B-----5:R-:W-:Y:S01]  /*1cd0*/  FSETP.NEU.AND P0, PT, R168, RZ, PT ;  /* 0x000000ffa800720b */ /* 0x020fe20003f0d000 */
[----:B------:R-:W-:Y:S01]  /*1ce0*/  BSSY B0, `(.L_x_29) ;  /* 0x0000a87000007945 */ /* 0x000fe20003800000 */
[----:B------:R-:W-:-:S04]  /*1cf0*/  ISETP.GT.AND P1, PT, R3, RZ, PT ;  /* 0x000000ff0300720c */ /* 0x000fc80003f24270 */
[----:B------:R-:W-:Y:S01]  /*1d00*/  ISETP.GT.AND P2, PT, R0, RZ, P1 ;  /* 0x000000ff0000720c */ /* 0x000fe20000f44270 */
[-C--:B0-----:R-:W-:Y:S02]  /*1d10*/  IMAD R8, R7, R14.reuse, RZ ;  /* 0x0000000e07087224 */ /* 0x081fe400078e02ff */
[----:B------:R-:W-:-:S04]  /*1d20*/  IMAD.WIDE.U32 R20, R183, R14, R4 ;  /* 0x0000000eb7147225 */ /* 0x000fc800078e0004 */
[----:B------:R-:W-:-:S04]  /*1d30*/  IMAD R5, R183, R15, R8 ;  /* 0x0000000fb7057224 */ /* 0x000fc800078e0208 */
[----:B------:R-:W-:Y:S01]  /*1d40*/  IMAD.IADD R185, R21, 0x1, R5 ;  /* 0x0000000115b97824 */ /* 0x000fe200078e0205 */
[----:B------:R-:W-:Y:S06]  /*1d50*/  @!P0 BRA `(.L_x_30) ;  /* 0x0000007400008947 */ /* 0x000fec0003800000 */
[----:B------:R-:W0:Y:S01]  /*1d60*/  LDC.64 R174, c[0x0][0x5b8] ;  /* 0x00016e00ffae7b82 */ /* 0x000e220000000a00 */
[----:B------:R-:W-:-:S07]  /*1d70*/  ULDC.64 UR4, c[0x0][0x5c0] ;  /* 0x0001700000047ab9 */ /* 0x000fce0000000a00 */
[----:B------:R-:W1:Y:S08]  /*1d80*/  LDC.64 R12, c[0x0][0x5b0] ;  /* 0x00016c00ff0c7b82 */ /* 0x000e700000000a00 */
[----:B------:R-:W2:Y:S01]  /*1d90*/  LDC.64 R172, c[0x0][0x5a8] ;  /* 0x00016a00ffac7b82 */ /* 0x000ea20000000a00 */
[-C--:B0-----:R-:W-:Y:S02]  /*1da0*/  IMAD R4, R171, R174.reuse, RZ ;  /* 0x000000aeab047224 */ /* 0x081fe400078e02ff */
[----:B------:R-:W-:-:S04]  /*1db0*/  IMAD.WIDE.U32 R176, R17, R174, R10 ;  /* 0x000000ae11b07225 */ /* 0x000fc800078e000a */
[----:B------:R-:W-:Y:S02]  /*1dc0*/  IMAD R181, R17, R175, R4 ;  /* 0x000000af11b57224 */ /* 0x000fe400078e0204 */
[-C--:B-1----:R-:W-:Y:S02]  /*1dd0*/  IMAD R6, R7, R12.reuse, RZ ;  /* 0x0000000c07067224 */ /* 0x082fe400078e02ff */
[----:B------:R-:W-:Y:S02]  /*1de0*/  IMAD.IADD R9, R177, 0x1, R181 ;  /* 0x00000001b1097824 */ /* 0x000fe400078e02b5 */
[----:B------:R-:W-:Y:S02]  /*1df0*/  IMAD.MOV.U32 R8, RZ, RZ, R176 ;  /* 0x000000ffff087224 */ /* 0x000fe400078e00b0 */
[C---:B------:R-:W-:Y:S02]  /*1e00*/  IMAD R175, R183.reuse, R13, R6 ;  /* 0x0000000db7af7224 */ /* 0x040fe400078e0206 */
[----:B------:R-:W-:-:S04]  /*1e10*/  IMAD.WIDE.U32 R4, R183, R12, R8 ;  /* 0x0000000cb7047225 */ /* 0x000fc800078e0008 */
[----:B------:R-:W-:Y:S01]  /*1e20*/  IMAD.IADD R5, R5, 0x1, R175 ;  /* 0x0000000105057824 */ /* 0x000fe200078e02af */
[----:B--2---:R-:W-:-:S04]  /*1e30*/  LEA R6, P0, R4, R172, 0x1 ;  /* 0x000000ac04067211 */ /* 0x004fc800078008ff */
[----:B------:R-:W-:-:S05]  /*1e40*/  LEA.HI.X R7, R4, R173, R5, 0x1, P0 ;  /* 0x000000ad04077211 */ /* 0x000fca00000f0c05 */
[----:B------:R-:W2:Y:S01]  /*1e50*/  @P2 LDG.E.LTC128B.U16 R19, desc[UR36][R6.64] ;  /* 0x0000002406132981 */ /* 0x000ea2000c1e1520 */
[----:B------:R-:W-:Y:S01]  /*1e60*/  LEA R4, P0, R20, UR4, 0x1 ;  /* 0x0000000414047c11 */ /* 0x000fe2000f8008ff */
[----:B------:R-:W-:Y:S01]  /*1e70*/  IMAD.WIDE.U32 R178, R183, R12, R10 ;  /* 0x0000000cb7b27225 */ /* 0x000fe200078e000a */
[----:B------:R-:W-:Y:S01]  /*1e80*/  ISETP.GT.AND P3, PT, R0, 0x1, P1 ;  /* 0x000000010000780c */ /* 0x000fe20000f64270 */
[----:B------:R-:W-:Y:S02]  /*1e90*/  BSSY B1, `(.L_x_31) ;  /* 0x0000010000017945 */ /* 0x000fe40003800000 */
[----:B------:R-:W-:Y:S02]  /*1ea0*/  IMAD.IADD R179, R175, 0x1, R179 ;  /* 0x00000001afb37824 */ /* 0x000fe400078e02b3 */
[----:B------:R-:W-:-:S04]  /*1eb0*/  IMAD.WIDE.U32 R178, R17, R174, R178 ;  /* 0x000000ae11b27225 */ /* 0x000fc800078e00b2 */
[----:B------:R-:W-:Y:S01]  /*1ec0*/  IMAD.IADD R21, R181, 0x1, R179 ;  /* 0x00000001b5157824 */ /* 0x000fe200078e02b3 */
[----:B------:R-:W-:Y:S01]  /*1ed0*/  SHF.L.U64.HI R179, R12, 0x3, R13 ;  /* 0x000000030cb37819 */ /* 0x000fe2000001020d */
[----:B--2---:R-:W-:-:S04]  /*1ee0*/  IMAD.U32 R5, R19, 0x10000, RZ ;  /* 0x0001000013057824 */ /* 0x004fc800078e00ff */
[----:B------:R-:W-:-:S04]  /*1ef0*/  FMUL R5, R5, R168 ;  /* 0x000000a805057220 */ /* 0x000fc80000400000 */
[----:B------:R-:W-:-:S05]  /*1f00*/  FFMA R5, R120, R169, R5 ;  /* 0x000000a978057223 */ /* 0x000fca0000000005 */
[----:B------:R-:W-:Y:S02]  /*1f10*/  F2FP.BF16.F32.PACK_AB R120, RZ, R5 ;  /* 0x00000005ff78723e */ /* 0x000fe400000010ff */
[----:B------:R-:W-:Y:S02]  /*1f20*/  LEA.HI.X R5, R20, UR5, R185, 0x1, P0 ;  /* 0x0000000514057c11 */ /* 0x000fe400080f0cb9 */
[----:B------:R-:W-:-:S03]  /*1f30*/  LEA R20, P0, R178, R172, 0x1 ;  /* 0x000000acb2147211 */ /* 0x000fc600078008ff */
[----:B------:R0:W-:Y:S01]  /*1f40*/  @P2 STG.E.U16 desc[UR36][R4.64], R120 ;  /* 0x0000007804002986 */ /* 0x0001e2000c101524 */
[----:B------:R-:W-:Y:S01]  /*1f50*/  LEA.HI.X R21, R178, R173, R21, 0x1, P0 ;  /* 0x000000adb2157211 */ /* 0x000fe200000f0c15 */
[----:B------:R-:W-:Y:S01]  /*1f60*/  IMAD.SHL.U32 R178, R12, 0x8, RZ ;  /* 0x000000080cb27824 */ /* 0x000fe200078e00ff */
[----:B------:R-:W-:Y:S07]  /*1f70*/  @!P3 BRA `(.L_x_32) ;  /* 0x000000000004b947 */ /* 0x000fee0003800000 */
[----:B------:R1:W5:Y:S02]  /*1f80*/  LDG.E.LTC128B.U16 R19, desc[UR36][R20.64+0x2] ;  /* 0x0000022414137981 */ /* 0x000364000c1e1520 */
.L_x_32:
[----:B------:R-:W-:Y:S05]  /*1f90*/  BSYNC B1 ;  /* 0x0000000000017941 */ /* 0x000fea0003800000 */
.L_x_31:
[----:B------:R-:W-:Y:S01]  /*1fa0*/  IMAD.WIDE.U32 R178, R183, R12, R178 ;  /* 0x0000000cb7b27225 */ /* 0x000fe200078e00b2 */
[----:B------:R-:W-:-:S03]  /*1fb0*/  ISETP.GT.AND P0, PT, R3, 0x8, PT ;  /* 0x000000080300780c */ /* 0x000fc60003f04270 */
[----:B-----5:R-:W-:Y:S01]  /*1fc0*/  IMAD.U32 R171, R19, 0x10000, RZ ;  /* 0x0001000013ab7824 */ /* 0x020fe200078e00ff */
[----:B------:R-:W-:Y:S01]  /*1fd0*/  IADD3 R176, P4, R176, R178, RZ ;  /* 0x000000b2b0b07210 */ /* 0x000fe20007f9e0ff */
[----:B------:R-:W-:Y:S01]  /*1fe0*/  IMAD.IADD R175, R175, 0x1, R179 ;  /* 0x00000001afaf7824 */ /* 0x000fe200078e02b3 */
[----:B------:R-:W-:Y:S01]  /*1ff0*/  ISETP.GT.AND P2, PT, R0, RZ, P0 ;  /* 0x000000ff0000720c */ /* 0x000fe20000744270 */
[----:B------:R-:W-:Y:S01]  /*2000*/  FMUL R8, R171, R168 ;  /* 0x000000a8ab087220 */ /* 0x000fe20000400000 */
[----:B------:R-:W-:Y:S01]  /*2010*/  PRMT R171, R19, 0x7610, R171 ;  /* 0x0000761013ab7816 */ /* 0x000fe200000000ab */
[----:B------:R-:W-:Y:S02]  /*2020*/  IMAD.X R9, R175, 0x1, R9, P4 ;  /* 0x00000001af097824 */ /* 0x000fe400020e0609 */
[----:B------:R-:W-:Y:S01]  /*2030*/  FFMA R121, R121, R169, R8 ;  /* 0x000000a979797223 */ /* 0x000fe20000000008 */
[----:B------:R-:W-:-:S04]  /*2040*/  LEA R8, P4, R176, R172, 0x1 ;  /* 0x000000acb0087211 */ /* 0x000fc800078808ff */
[----:B------:R-:W-:Y:S02]  /*2050*/  F2FP.BF16.F32.PACK_AB R121, RZ, R121 ;  /* 0x00000079ff79723e */ /* 0x000fe400000010ff */
[----:B------:R-:W-:-:S03]  /*2060*/  LEA.HI.X R9, R176, R173, R9, 0x1, P4 ;  /* 0x000000adb0097211 */ /* 0x000fc600020f0c09 */
[----:B------:R2:W-:Y:S04]  /*2070*/  @P3 STG.E.U16 desc[UR36][R4.64+0x2], R121 ;  /* 0x0000027904003986 */ /* 0x0005e8000c101524 */
[----:B------:R-:W3:Y:S01]  /*2080*/  @P2 LDG.E.LTC128B.U16 R171, desc[UR36][R8.64] ;  /* 0x0000002408ab2981 */ /* 0x000ee2000c1e1520 */
[----:B------:R-:W-:Y:S01]  /*2090*/  IADD3 R10, P3, R10, R178, RZ ;  /* 0x000000b20a0a7210 */ /* 0x000fe20007f7e0ff */
[----:B------:R-:W-:Y:S04]  /*20a0*/  BSSY B1, `(.L_x_33) ;  /* 0x0000011000017945 */ /* 0x000fe80003800000 */
[----:B------:R-:W-:Y:S01]  /*20b0*/  IMAD.X R11, R11, 0x1, R175, P3 ;  /* 0x000000010b0b7824 */ /* 0x000fe200018e06af */
[----:B------:R-:W-:Y:S01]  /*20c0*/  ISETP.GT.AND P3, PT, R0, 0x1, P0 ;  /* 0x000000010000780c */ /* 0x000fe20000764270 */
[----:B------:R-:W-:Y:S01]  /*20d0*/  IMAD.WIDE.U32 R174, R17, R174, R10 ;  /* 0x000000ae11ae7225 */ /* 0x000fe200078e000a */
[----:B------:R-:W-:-:S02]  /*20e0*/  SHF.L.U64.HI R11, R14, 0x4, R15 ;  /* 0x000000040e0b7819 */ /* 0x000fc4000001020f */
[----:B------:R-:W-:Y:S01]  /*20f0*/  LEA R10, P4, R14, R4, 0x4 ;  /* 0x000000040e0a7211 */ /* 0x000fe200078820ff */
[----:B------:R-:W-:Y:S01]  /*2100*/  IMAD.IADD R17, R181, 0x1, R175 ;  /* 0x00000001b5117824 */ /* 0x000fe200078e02af */
[----:B0-----:R-:W-:-:S03]  /*2110*/  LEA R120, P5, R174, R172, 0x1 ;  /* 0x000000acae787211 */ /* 0x001fc600078a08ff */
[----:B------:R-:W-:Y:S01]  /*2120*/  IMAD.X R11, R11, 0x1, R5, P4 ;  /* 0x000000010b0b7824 */ /* 0x000fe200020e0605 */
[----:B--2---:R-:W-:Y:S01]  /*2130*/  LEA.HI.X R121, R174, R173, R17, 0x1, P5 ;  /* 0x000000adae797211 */ /* 0x004fe200028f0c11 */
[----:B---3--:R-:W-:-:S04]  /*2140*/  IMAD.U32 R19, R171, 0x10000, RZ ;  /* 0x00010000ab137824 */ /* 0x008fc800078e00ff */
[----:B------:R-:W-:-:S04]  /*2150*/  FMUL R19, R19, R168 ;  /* 0x000000a813137220 */ /* 0x000fc80000400000 */
[----:B------:R-:W-:-:S05]  /*2160*/  FFMA R19, R122, R169, R19 ;  /* 0x000000a97a137223 */ /* 0x000fca0000000013 */
[----:B------:R-:W-:-:S05]  /*2170*/  F2FP.BF16.F32.PACK_AB R19, RZ, R19 ;  /* 0x00000013ff13723e */ /* 0x000fca00000010ff */
[----:B------:R0:W-:Y:S01]  /*2180*/  @P2 STG.E.U16 desc[UR36][R10.64], R19 ;  /* 0x000000130a002986 */ /* 0x0001e2000c101524 */
[----:B------:R-:W-:Y:S05]  /*2190*/  @!P3 BRA `(.L_x_34) ;  /* 0x000000000004b947 */ /* 0x000fea0003800000 */
[----:B------:R2:W5:Y:S02]  /*21a0*/  LDG.E.LTC128B.U16 R171, desc[UR36][R120.64+0x2] ;  /* 0x0000022478ab7981 */ /* 0x000564000c1e1520 */
.L_x_34:
[----:B------:R-:W-:Y:S05]  /*21b0*/  BSYNC B1 ;  /* 0x0000000000017941 */ /* 0x000fea0003800000 */
.L_x_33:
[----:B-----5:R-:W-:Y:S01]  /*21c0*/  IMAD.U32 R17, R171, 0x10000, RZ ;  /* 0x00010000ab117824 */ /* 0x020fe200078e00ff */
[----:B------:R-:W-:Y:S01]  /*21d0*/  ISETP.GT.AND P2, PT, R0, 0x8, P1 ;  /* 0x000000080000780c */ /* 0x000fe20000f44270 */
[----:B------:R-:W-:Y:S02]  /*21e0*/  BSSY B1, `(.L_x_35) ;  /* 0x0000007000017945 */ /* 0x000fe40003800000 */
[----:B------:R-:W-:-:S04]  /*21f0*/  FMUL R122, R17, R168 ;  /* 0x000000a8117a7220 */ /* 0x000fc80000400000 */
[----:B------:R-:W-:-:S05]  /*2200*/  FFMA R122, R123, R169, R122 ;  /* 0x000000a97b7a7223 */ /* 0x000fca000000007a */
[----:B------:R-:W-:-:S05]  /*2210*/  F2FP.BF16.F32.PACK_AB R122, RZ, R122 ;  /* 0x0000007aff7a723e */ /* 0x000fca00000010ff */
[----:B------:R3:W-:Y:S01]  /*2220*/  @P3 STG.E.U16 desc[UR36][R10.64+0x2], R122 ;  /* 0x0000027a0a003986 */ /* 0x0007e2000c101524 */
[----:B------:R-:W-:Y:S05]  /*2230*/  @!P2 BRA `(.L_x_36) ;  /* 0x000000000004a947 */ /* 0x000fea0003800000 */
[----:B------:R4:W5:Y:S02]  /*2240*/  LDG.E.LTC128B.U16 R171, desc[UR36][R20.64+0x10] ;  /* 0x0000102414ab7981 */ /* 0x000964000c1e1520 */
.L_x_36:
[----:B------:R-:W-:Y:S05]  /*2250*/  BSYNC B1 ;  /* 0x0000000000017941 */ /* 0x000fea0003800000 */
.L_x_35:
        /* <DEDUP_REMOVED lines=9> */
.L_x_38:
[----:B------:R-:W-:Y:S05]  /*22f0*/  BSYNC B1 ;  /* 0x0000000000017941 */ /* 0x000fea0003800000 */
.L_x_37:
[----:B0----5:R-:W-:Y:S01]  /*2300*/  IMAD.U32 R17, R171, 0x10000, RZ ;  /* 0x00010000ab117824 */ /* 0x021fe200078e00ff */
[----:B------:R-:W-:Y:S01]  /*2310*/  ISETP.GT.AND P2, PT, R0, 0x8, P0 ;  /* 0x000000080000780c */ /* 0x000fe20000744270 */
[----:B------:R-:W-:Y:S02]  /*2320*/  BSSY B1, `(.L_x_39) ;  /* 0x0000007000017945 */ /* 0x000fe40003800000 */
[----:B---3--:R-:W-:-:S04]  /*2330*/  FMUL R122, R17, R168 ;  /* 0x000000a8117a7220 */ /* 0x008fc80000400000 */
[----:B------:R-:W-:-:S05]  /*2340*/  FFMA R122, R125, R169, R122 ;  /* 0x000000a97d7a7223 */ /* 0x000fca000000007a */
[----:B------:R-:W-:-:S05]  /*2350*/  F2FP.BF16.F32.PACK_AB R122, RZ, R122 ;  /* 0x0000007aff7a723e */ /* 0x000fca00000010ff */
[----:B------:R0:W-:Y:S01]  /*2360*/  @P3 STG.E.U16 desc[UR36][R4.64+0x12], R122 ;  /* 0x0000127a04003986 */ /* 0x0001e2000c101524 */
[----:B------:R-:W-:Y:S05]  /*2370*/  @!P2 BRA `(.L_x_40) ;  /* 0x000000000004a947 */ /* 0x000fea0003800000 */
[----:B------:R3:W5:Y:S02]  /*2380*/  LDG.E.LTC128B.U16 R171, desc[UR36][R120.64+0x10] ;  /* 0x0000102478ab7981 */ /* 0x000764000c1e1520 */
.L_x_40:
[----:B------:R-:W-:Y:S05]  /*2390*/  BSYNC B1 ;  /* 0x0000000000017941 */ /* 0x000fea0003800000 */
.L_x_39:
        /* <DEDUP_REMOVED lines=9> */
.L_x_42:
[----:B------:R-:W-:Y:S05]  /*2430*/  BSYNC B1 ;  /* 0x0000000000017941 */ /* 0x000fea0003800000 */
.L_x_41:
[----:B0----5:R-:W-:Y:S01]  /*2440*/  IMAD.U32 R17, R171, 0x10000, RZ ;  /* 0x00010000ab117824 */ /* 0x021fe200078e00ff */
        /* <DEDUP_REMOVED lines=8> */
.L_x_44:
[----:B------:R-:W-:Y:S05]  /*24d0*/  BSYNC B1 ;  /* 0x0000000000017941 */ /* 0x000fea0003800000 */
.L_x_43:
        /* <DEDUP_REMOVED lines=9> */
.L_x_46:
[----:B------:R-:W-:Y:S05]  /*2570*/  BSYNC B1 ;  /* 0x0000000000017941 */ /* 0x000fea0003800000 */
.L_x_45:
        /* <DEDUP_REMOVED lines=9> */
.L_x_48:
[----:B------:R-:W-:Y:S05]  /*2610*/  BSYNC B1 ;  /* 0x0000000000017941 */ /* 0x000fea0003800000 */
.L_x_47:
        /* <DEDUP_REMOVED lines=9> */
.L_x_50:
[----:B------:R-:W-:Y:S05]  /*26b0*/  BSYNC B1 ;  /* 0x0000000000017941 */ /* 0x000fea0003800000 */
.L_x_49:
        /* <DEDUP_REMOVED lines=9> */
.L_x_52:
[----:B------:R-:W-:Y:S05]  /*2750*/  BSYNC B1 ;  /* 0x0000000000017941 */ /* 0x000fea0003800000 */
.L_x_51:
        /* <DEDUP_REMOVED lines=9> */
.L_x_54:
[----:B------:R-:W-:Y:S05]  /*27f0*/  BSYNC B1 ;  /* 0x0000000000017941 */ /* 0x000fea0003800000 */
.L_x_53:
        /* <DEDUP_REMOVED lines=9> */
.L_x_56:
[----:B------:R-:W-:Y:S05]  /*2890*/  BSYNC B1 ;  /* 0x0000000000017941 */ /* 0x000fea0003800000 */
.L_x_55:
        /* <DEDUP_REMOVED lines=9> */
.L_x_58:
[----:B------:R-:W-:Y:S05]  /*2930*/  BSYNC B1 ;  /* 0x0000000000017941 */ /* 0x000fea0003800000 */
.L_x_57:
        /* <DEDUP_REMOVED lines=9> */
.L_x_60:
[----:B------:R-:W-:Y:S05]  /*29d0*/  BSYNC B1 ;  /* 0x0000000000017941 */ /* 0x000fea0003800000 */
.L_x_59:
        /* <DEDUP_REMOVED lines=9> */
.L_x_62:
[----:B------:R-:W-:Y:S05]  /*2a70*/  BSYNC B1 ;  /* 0x0000000000017941 */ /* 0x000fea0003800000 */
.L_x_61:
        /* <DEDUP_REMOVED lines=9> */
.L_x_64:
[----:B------:R-:W-:Y:S05]  /*2b10*/  BSYNC B1 ;  /* 0x0000000000017941 */ /* 0x000fea0003800000 */
.L_x_63:
        /* <DEDUP_REMOVED lines=9> */
.L_x_66:
[----:B------:R-:W-:Y:S05]  /*2bb0*/  BSYNC B1 ;  /* 0x0000000000017941 */ /* 0x000fea0003800000 */
.L_x_65:
        /* <DEDUP_REMOVED lines=9> */
.L_x_68:
[----:B------:R-:W-:Y:S05]  /*2c50*/  BSYNC B1 ;  /* 0x0000000000017941 */ /* 0x000fea0003800000 */
.L_x_67:
        /* <DEDUP_REMOVED lines=9> */
.L_x_70:
[----:B------:R-:W-:Y:S05]  /*2cf0*/  BSYNC B1 ;  /* 0x0000000000017941 */ /* 0x000fea0003800000 */
.L_x_69:
        /* <DEDUP_REMOVED lines=9> */
.L_x_72:
[----:B------:R-:W-:Y:S05]  /*2d90*/  BSYNC B1 ;  /* 0x0000000000017941 */ /* 0x000fea0003800000 */
.L_x_71:
        /* <DEDUP_REMOVED lines=9> */
.L_x_74:
[----:B------:R-:W-:Y:S05]  /*2e30*/  BSYNC B1 ;  /* 0x0000000000017941 */ /* 0x000fea0003800000 */
.L_x_73:
        /* <DEDUP_REMOVED lines=9> */
.L_x_76:
[----:B------:R-:W-:Y:S05]  /*2ed0*/  BSYNC B1 ;  /* 0x0000000000017941 */ /* 0x000fea0003800000 */
.L_x_75:
        /* <DEDUP_REMOVED lines=9> */
.L_x_78:
[----:B------:R-:W-:Y:S05]  /*2f70*/  BSYNC B1 ;  /* 0x0000000000017941 */ /* 0x000fea0003800000 */
.L_x_77:
        /* <DEDUP_REMOVED lines=9> */
.L_x_80:
[----:B------:R-:W-:Y:S05]  /*3010*/  BSYNC B1 ;  /* 0x0000000000017941 */ /* 0x000fea0003800000 */
.L_x_79:
        /* <DEDUP_REMOVED lines=9> */
.L_x_82:
[----:B------:R-:W-:Y:S05]  /*30b0*/  BSYNC B1 ;  /* 0x0000000000017941 */ /* 0x000fea0003800000 */
.L_x_81:
        /* <DEDUP_REMOVED lines=9> */
.L_x_84:
[----:B------:R-:W-:Y:S05]  /*3150*/  BSYNC B1 ;  /* 0x0000000000017941 */ /* 0x000fea0003800000 */
.L_x_83:
        /* <DEDUP_REMOVED lines=9> */
.L_x_86:
[----:B------:R-:W-:Y:S05]  /*31f0*/  BSYNC B1 ;  /* 0x0000000000017941 */ /* 0x000fea0003800000 */
.L_x_85:
        /* <DEDUP_REMOVED lines=9> */
.L_x_88:
[----:B------:R-:W-:Y:S05]  /*3290*/  BSYNC B1 ;  /* 0x0000000000017941 */ /* 0x000fea0003800000 */
.L_x_87:
        /* <DEDUP_REMOVED lines=9> */
.L_x_90:
[----:B------:R-:W-:Y:S05]  /*3330*/  BSYNC B1 ;  /* 0x0000000000017941 */ /* 0x000fea0003800000 */
.L_x_89:
        /* <DEDUP_REMOVED lines=9> */
.L_x_92:
[----:B------:R-:W-:Y:S05]  /*33d0*/  BSYNC B1 ;  /* 0x0000000000017941 */ /* 0x000fea0003800000 */
.L_x_91:
        /* <DEDUP_REMOVED lines=9> */
.L_x_94:
[----:B------:R-:W-:Y:S05]  /*3470*/  BSYNC B1 ;  /* 0x0000000000017941 */ /* 0x000fea0003800000 */
.L_x_93:
        /* <DEDUP_REMOVED lines=9> */
.L_x_96:
[----:B------:R-:W-:Y:S05]  /*3510*/  BSYNC B1 ;  /* 0x0000000000017941 */ /* 0x000fea0003800000 */
.L_x_95:
        /* <DEDUP_REMOVED lines=9> */
.L_x_98:
[----:B------:R-:W-:Y:S05]  /*35b0*/  BSYNC B1 ;  /* 0x0000000000017941 */ /* 0x000fea0003800000 */
.L_x_97:
        /* <DEDUP_REMOVED lines=9> */
.L_x_100:
[----:B------:R-:W-:Y:S05]  /*3650*/  BSYNC B1 ;  /* 0x0000000000017941 */ /* 0x000fea0003800000 */
.L_x_99:
        /* <DEDUP_REMOVED lines=9> */
.L_x_102:
[----:B------:R-:W-:Y:S05]  /*36f0*/  BSYNC B1 ;  /* 0x0000000000017941 */ /* 0x000fea0003800000 */
.L_x_101:
        /* <DEDUP_REMOVED lines=9> */
.L_x_104:
[----:B------:R-:W-:Y:S05]  /*3790*/  BSYNC B1 ;  /* 0x0000000000017941 */ /* 0x000fea0003800000 */
.L_x_103:
        /* <DEDUP_REMOVED lines=9> */
.L_x_106:
[----:B------:R-:W-:Y:S05]  /*3830*/  BSYNC B1 ;  /* 0x0000000000017941 */ /* 0x000fea0003800000 */
.L_x_105:
        /* <DEDUP_REMOVED lines=9> */
.L_x_108:
[----:B------:R-:W-:Y:S05]  /*38d0*/  BSYNC B1 ;  /* 0x0000000000017941 */ /* 0x000fea0003800000 */
.L_x_107:
        /* <DEDUP_REMOVED lines=9> */
.L_x_110:
[----:B------:R-:W-:Y:S05]  /*3970*/  BSYNC B1 ;  /* 0x0000000000017941 */ /* 0x000fea0003800000 */
.L_x_109:
        /* <DEDUP_REMOVED lines=9> */
.L_x_112:
[----:B------:R-:W-:Y:S05]  /*3a10*/  BSYNC B1 ;  /* 0x0000000000017941 */ /* 0x000fea0003800000 */
.L_x_111:
        /* <DEDUP_REMOVED lines=9> */
.L_x_114:
[----:B------:R-:W-:Y:S05]  /*3ab0*/  BSYNC B1 ;  /* 0x0000000000017941 */ /* 0x000fea0003800000 */
.L_x_113:
        /* <DEDUP_REMOVED lines=9> */
.L_x_116:
[----:B------:R-:W-:Y:S05]  /*3b50*/  BSYNC B1 ;  /* 0x0000000000017941 */ /* 0x000fea0003800000 */
.L_x_115:
        /* <DEDUP_REMOVED lines=9> */
.L_x_118:
[----:B------:R-:W-:Y:S05]  /*3bf0*/  BSYNC B1 ;  /* 0x0000000000017941 */ /* 0x000fea0003800000 */
.L_x_117:
[----:B0----5:R-:W-:Y:S01]  /*3c00*/  IMAD.U32 R17, R171, 0x10000, RZ ;  /* 0x00010000ab117824 */ /* 0x021fe200078e00ff */
[----:B------:R-:W-:Y:S01]  /*3c10*/  ISETP.GT.AND P2, PT, R0, 0x58, P0 ;  /* 0x000000580000780c */ /* 0x000fe20000744270 */
[----:B------:R-:W-:Y:S02]  /*3c20*/  BSSY B1, `(.L_x_119) ;  /* 0x0000007000017945 */ /* 0x000fe40003800000 */
[----:B-1--4-:R-:W-:-:S04]  /*3c30*/  FMUL R20, R17, R168 ;  /* 0x000000a811147220 */ /* 0x012fc80000400000 */
[----:B------:R-:W-:-:S05]  /*3c40*/  FFMA R20, R165, R169, R20 ;  /* 0x000000a9a5147223 */ /* 0x000fca0000000014 */
[----:B------:R-:W-:-:S05]  /*3c50*/  F2FP.BF16.F32.PACK_AB R20, RZ, R20 ;  /* 0x00000014ff14723e */ /* 0x000fca00000010ff */
[----:B------:R0:W-:Y:S01]  /*3c60*/  @P1 STG.E.U16 desc[UR36][R4.64+0xb2], R20 ;  /* 0x0000b21404001986 */ /* 0x0001e2000c101524 */
[----:B------:R-:W-:Y:S05]  /*3c70*/  @!P2 BRA `(.L_x_120) ;  /* 0x000000000004a947 */ /* 0x000fea0003800000 */
[----:B------:R1:W5:Y:S02]  /*3c80*/  LDG.E.LTC128B.U16 R171, desc[UR36][R120.64+0xb0] ;  /* 0x0000b02478ab7981 */ /* 0x000364000c1e1520 */
.L_x_120:
[----:B------:R-:W-:Y:S05]  /*3c90*/  BSYNC B1 ;  /* 0x0000000000017941 */ /* 0x000fea0003800000 */
.L_x_119:
        /* <DEDUP_REMOVED lines=9> */
.L_x_122:
[----:B------:R-:W-:Y:S05]  /*3d30*/  BSYNC B1 ;  /* 0x0000000000017941 */ /* 0x000fea0003800000 */
.L_x_121:
[----:B----45:R-:W-:Y:S01]  /*3d40*/  IMAD.U32 R17, R171, 0x10000, RZ ;  /* 0x00010000ab117824 */ /* 0x030fe200078e00ff */
[----:B------:R-:W-:Y:S02]  /*3d50*/  ISETP.GT.AND P0, PT, R3, 0x80, PT ;  /* 0x000000800300780c */ /* 0x000fe40003f04270 */
[C---:B------:R-:W-:Y:S01]  /*3d60*/  SHF.L.U64.HI R19, R12.reuse, 0x8, R13 ;  /* 0x000000080c137819 */ /* 0x040fe2000001020d */
[----:B0-----:R-:W-:Y:S01]  /*3d70*/  FMUL R20, R17, R168 ;  /* 0x000000a811147220 */ /* 0x001fe20000400000 */
[----:B------:R-:W-:Y:S01]  /*3d80*/  IMAD.SHL.U32 R17, R12, 0x100, RZ ;  /* 0x000001000c117824 */ /* 0x000fe200078e00ff */
[----:B------:R-:W-:Y:S02]  /*3d90*/  ISETP.GT.AND P3, PT, R0, RZ, P0 ;  /* 0x000000ff0000720c */ /* 0x000fe40000764270 */
[----:B------:R-:W-:Y:S02]  /*3da0*/  FFMA R20, R167, R169, R20 ;  /* 0x000000a9a7147223 */ /* 0x000fe40000000014 */
[----:B------:R-:W-:-:S03]  /*3db0*/  IADD3 R12, P2, R17, R6, RZ ;  /* 0x00000006110c7210 */ /* 0x000fc60007f5e0ff */
[----:B------:R-:W-:Y:S02]  /*3dc0*/  F2FP.BF16.F32.PACK_AB R20, RZ, R20 ;  /* 0x00000014ff14723e */ /* 0x000fe400000010ff */
[----:B------:R-:W-:Y:S02]  /*3dd0*/  IMAD.X R13, R19, 0x1, R7, P2 ;  /* 0x00000001130d7824 */ /* 0x000fe400010e0607 */
[----:B-123--:R-:W-:-:S05]  /*3de0*/  PRMT R120, R20, 0x7610, R120 ;  /* 0x0000761014787816 */ /* 0x00efca0000000078 */
[----:B------:R0:W-:Y:S04]  /*3df0*/  @P1 STG.E.U16 desc[UR36][R10.64+0xb2], R120 ;  /* 0x0000b2780a001986 */ /* 0x0001e8000c101524 */
[----:B------:R-:W2:Y:S01]  /*3e00*/  @P3 LDG.E.LTC128B.U16 R171, desc[UR36][R12.64] ;  /* 0x000000240cab3981 */ /* 0x000ea2000c1e1520 */
[----:B------:R-:W-:Y:S01]  /*3e10*/  IMAD.SHL.U32 R121, R14, 0x100, RZ ;  /* 0x000001000e797824 */ /* 0x000fe200078e00ff */
[----:B------:R-:W-:Y:S02]  /*3e20*/  LOP3.LUT R123, R17, 0x2, RZ, 0xfc, !PT ;  /* 0x00000002117b7812 */ /* 0x000fe400078efcff */
[----:B------:R-:W-:Y:S02]  /*3e30*/  ISETP.GT.AND P2, PT, R0, 0x1, P0 ;  /* 0x000000010000780c */ /* 0x000fe40000744270 */
[----:B------:R-:W-:-:S02]  /*3e40*/  SHF.L.U64.HI R125, R14, 0x8, R15 ;  /* 0x000000080e7d7819 */ /* 0x000fc4000001020f */
[----:B------:R-:W-:Y:S02]  /*3e50*/  IADD3 R14, P1, R121, R4, RZ ;  /* 0x00000004790e7210 */ /* 0x000fe40007f3e0ff */
[----:B------:R-:W-:-:S03]  /*3e60*/  IADD3 R20, P4, R123, R6, RZ ;  /* 0x000000067b147210 */ /* 0x000fc60007f9e0ff */
[----:B------:R-:W-:Y:S02]  /*3e70*/  IMAD.X R15, R125, 0x1, R5, P1 ;  /* 0x000000017d0f7824 */ /* 0x000fe400008e0605 */
[----:B--2---:R-:W-:-:S04]  /*3e80*/  IMAD.U32 R21, R171, 0x10000, RZ ;  /* 0x00010000ab157824 */ /* 0x004fc800078e00ff */
[----:B------:R-:W-:-:S04]  /*3e90*/  FMUL R21, R21, R168 ;  /* 0x000000a815157220 */ /* 0x000fc80000400000 */
[----:B------:R-:W-:-:S05]  /*3ea0*/  FFMA R21, R72, R169, R21 ;  /* 0x000000a948157223 */ /* 0x000fca0000000015 */
[----:B------:R-:W-:Y:S01]  /*3eb0*/  F2FP.BF16.F32.PACK_AB R72, RZ, R21 ;  /* 0x00000015ff48723e */ /* 0x000fe200000010ff */
[----:B------:R-:W-:-:S03]  /*3ec0*/  IMAD.X R21, R19, 0x1, R7, P4 ;  /* 0x0000000113157824 */ /* 0x000fc600020e0607 */
[----:B0-----:R-:W-:-:S05]  /*3ed0*/  PRMT R120, R72, 0x7610, R120 ;  /* 0x0000761048787816 */ /* 0x001fca0000000078 */
[----:B------:R0:W-:Y:S04]  /*3ee0*/  @P3 STG.E.U16 desc[UR36][R14.64], R120 ;  /* 0x000000780e003986 */ /* 0x0001e8000c101524 */
[----:B------:R-:W2:Y:S01]  /*3ef0*/  @P2 LDG.E.LTC128B.U16 R171, desc[UR36][R20.64] ;  /* 0x0000002414ab2981 */ /* 0x000ea2000c1e1520 */
[----:B------:R-:W-:Y:S01]  /*3f00*/  ISETP.GT.AND P1, PT, R3, 0x88, PT ;  /* 0x000000880300780c */ /* 0x000fe20003f24270 */
[----:B------:R-:W-:Y:S03]  /*3f10*/  BSSY B1, `(.L_x_123) ;  /* 0x000000e000017945 */ /* 0x000fe60003800000 */
[----:B------:R-:W-:Y:S01]  /*3f20*/  ISETP.GT.AND P3, PT, R0, RZ, P1 ;  /* 0x000000ff0000720c */ /* 0x000fe20000f64270 */
[----:B--2---:R-:W-:-:S04]  /*3f30*/  IMAD.U32 R127, R171, 0x10000, RZ ;  /* 0x00010000ab7f7824 */ /* 0x004fc800078e00ff */
[----:B------:R-:W-:Y:S01]  /*3f40*/  FMUL R72, R127, R168 ;  /* 0x000000a87f487220 */ /* 0x000fe20000400000 */
[----:B------:R-:W-:-:S03]  /*3f50*/  LOP3.LUT R127, R121, 0x2, RZ, 0xfc, !PT ;  /* 0x00000002797f7812 */ /* 0x000fc600078efcff */
[----:B------:R-:W-:Y:S01]  /*3f60*/  FFMA R72, R73, R169, R72 ;  /* 0x000000a949487223 */ /* 0x000fe20000000048 */
[----:B------:R-:W-:-:S04]  /*3f70*/  IADD3 R128, P4, R127, R4, RZ ;  /* 0x000000047f807210 */ /* 0x000fc80007f9e0ff */
[----:B------:R-:W-:Y:S01]  /*3f80*/  F2FP.BF16.F32.PACK_AB R21, RZ, R72 ;  /* 0x00000048ff15723e */ /* 0x000fe200000010ff */
[----:B------:R-:W-:Y:S01]  /*3f90*/  IMAD.X R129, R125, 0x1, R5, P4 ;  /* 0x000000017d817824 */ /* 0x000fe200020e0605 */
[----:B------:R-:W-:-:S04]  /*3fa0*/  IADD3 R72, P4, R17, R8, RZ ;  /* 0x0000000811487210 */ /* 0x000fc80007f9e0ff */
[----:B------:R0:W-:Y:S01]  /*3fb0*/  @P2 STG.E.U16 desc[UR36][R128.64], R21 ;  /* 0x0000001580002986 */ /* 0x0001e2000c101524 */
[----:B------:R-:W-:Y:S01]  /*3fc0*/  IMAD.X R73, R19, 0x1, R9, P4 ;  /* 0x0000000113497824 */ /* 0x000fe200020e0609 */
[----:B------:R-:W-:Y:S07]  /*3fd0*/  @!P3 BRA `(.L_x_124) ;  /* 0x000000000004b947 */ /* 0x000fee0003800000 */
[----:B------:R1:W5:Y:S02]  /*3fe0*/  LDG.E.LTC128B.U16 R171, desc[UR36][R72.64] ;  /* 0x0000002448ab7981 */ /* 0x000364000c1e1520 */
.L_x_124:
[----:B------:R-:W-:Y:S05]  /*3ff0*/  BSYNC B1 ;  /* 0x0000000000017941 */ /* 0x000fea0003800000 */
.L_x_123:
[----:B0----5:R-:W-:Y:S01]  /*4000*/  IMAD.U32 R21, R171, 0x10000, RZ ;  /* 0x00010000ab157824 */ /* 0x021fe200078e00ff */
[----:B------:R-:W-:Y:S01]  /*4010*/  IADD3 R20, P4, R121, R10, RZ ;  /* 0x0000000a79147210 */ /* 0x000fe20007f9e0ff */
[----:B------:R-:W-:Y:S01]  /*4020*/  BSSY B1, `(.L_x_125) ;  /* 0x000000c000017945 */ /* 0x000fe20003800000 */
[----:B------:R-:W-:Y:S01]  /*4030*/  ISETP.GT.AND P2, PT, R0, 0x1, P1 ;  /* 0x000000010000780c */ /* 0x000fe20000f44270 */
[----:B------:R-:W-:Y:S01]  /*4040*/  FMUL R21, R21, R168 ;  /* 0x000000a815157220 */ /* 0x000fe20000400000 */
[----:B------:R-:W-:-:S03]  /*4050*/  PRMT R128, R171, 0x7610, R128 ;  /* 0x00007610ab807816 */ /* 0x000fc60000000080 */
[----:B------:R-:W-:-:S05]  /*4060*/  FFMA R21, R74, R169, R21 ;  /* 0x000000a94a157223 */ /* 0x000fca0000000015 */
[----:B------:R-:W-:Y:S01]  /*4070*/  F2FP.BF16.F32.PACK_AB R74, RZ, R21 ;  /* 0x00000015ff4a723e */ /* 0x000fe200000010ff */
[----:B------:R-:W-:-:S05]  /*4080*/  IMAD.X R21, R125, 0x1, R11, P4 ;  /* 0x000000017d157824 */ /* 0x000fca00020e060b */
[----:B------:R0:W-:Y:S01]  /*4090*/  @P3 STG.E.U16 desc[UR36][R20.64], R74 ;  /* 0x0000004a14003986 */ /* 0x0001e2000c101524 */
[----:B------:R-:W-:Y:S05]  /*40a0*/  @!P2 BRA `(.L_x_126) ;  /* 0x00000000000ca947 */ /* 0x000fea0003800000 */
[----:B------:R-:W-:-:S05]  /*40b0*/  IADD3 R128, P3, R123, R8, RZ ;  /* 0x000000087b807210 */ /* 0x000fca0007f7e0ff */
[----:B------:R-:W-:-:S05]  /*40c0*/  IMAD.X R129, R19, 0x1, R9, P3 ;  /* 0x0000000113817824 */ /* 0x000fca00018e0609 */
[----:B------:R2:W5:Y:S03]  /*40d0*/  LDG.E.LTC128B.U16 R128, desc[UR36][R128.64] ;  /* 0x0000002480807981 */ /* 0x000566000c1e1520 */
.L_x_126:
[----:B------:R-:W-:Y:S05]  /*40e0*/  BSYNC B1 ;  /* 0x0000000000017941 */ /* 0x000fea0003800000 */
.L_x_125:
[----:B--2--5:R-:W-:Y:S01]  /*40f0*/  IMAD.U32 R129, R128, 0x10000, RZ ;  /* 0x0001000080817824 */ /* 0x024fe200078e00ff */
[----:B------:R-:W-:Y:S02]  /*4100*/  ISETP.GT.AND P3, PT, R0, 0x8, P0 ;  /* 0x000000080000780c */ /* 0x000fe40000764270 */
[----:B------:R-:W-:Y:S01]  /*4110*/  IADD3 R132, P4, R127, R10, RZ ;  /* 0x0000000a7f847210 */ /* 0x000fe20007f9e0ff */
[----:B0-----:R-:W-:Y:S01]  /*4120*/  FMUL R74, R129, R168 ;  /* 0x000000a8814a7220 */ /* 0x001fe20000400000 */
[----:B------:R-:W-:-:S03]  /*4130*/  LOP3.LUT R129, R17, 0x10, RZ, 0xfc, !PT ;  /* 0x0000001011817812 */ /* 0x000fc600078efcff */
[----:B------:R-:W-:Y:S01]  /*4140*/  FFMA R74, R75, R169, R74 ;  /* 0x000000a94b4a7223 */ /* 0x000fe2000000004a */
[----:B------:R-:W-:Y:S01]  /*4150*/  IADD3 R134, P5, R129, R6, RZ ;  /* 0x0000000681867210 */ /* 0x000fe20007fbe0ff */
[----:B------:R-:W-:-:S03]  /*4160*/  IMAD.X R133, R125, 0x1, R11, P4 ;  /* 0x000000017d857824 */ /* 0x000fc600020e060b */
[----:B------:R-:W-:Y:S01]  /*4170*/  F2FP.BF16.F32.PACK_AB R74, RZ, R74 ;  /* 0x0000004aff4a723e */ /* 0x000fe200000010ff */
[----:B------:R-:W-:-:S04]  /*4180*/  IMAD.X R135, R19, 0x1, R7, P5 ;  /* 0x0000000113877824 */ /* 0x000fc800028e0607 */
[----:B------:R0:W-:Y:S04]  /*4190*/  @P2 STG.E.U16 desc[UR36][R132.64], R74 ;  /* 0x0000004a84002986 */ /* 0x0001e8000c101524 */
[----:B------:R-:W2:Y:S01]  /*41a0*/  @P3 LDG.E.LTC128B.U16 R128, desc[UR36][R134.64] ;  /* 0x0000002486803981 */ /* 0x000ea2000c1e1520 */
[----:B------:R-:W-:Y:S01]  /*41b0*/  ISETP.GT.AND P2, PT, R0, 0x9, P0 ;  /* 0x000000090000780c */ /* 0x000fe20000744270 */
[----:B--2---:R-:W-:-:S04]  /*41c0*/  IMAD.U32 R75, R128, 0x10000, RZ ;  /* 0x00010000804b7824 */ /* 0x004fc800078e00ff */
[----:B------:R-:W-:Y:S01]  /*41d0*/  FMUL R131, R75, R168 ;  /* 0x000000a84b837220 */ /* 0x000fe20000400000 */
[----:B------:R-:W-:-:S03]  /*41e0*/  LOP3.LUT R75, R121, 0x10, RZ, 0xfc, !PT ;  /* 0x00000010794b7812 */ /* 0x000fc600078efcff */
[----:B------:R-:W-:Y:S01]  /*41f0*/  FFMA R76, R76, R169, R131 ;  /* 0x000000a94c4c7223 */ /* 0x000fe20000000083 */
[----:B------:R-:W-:Y:S02]  /*4200*/  LOP3.LUT R131, R17, 0x12, RZ, 0xfc, !PT ;  /* 0x0000001211837812 */ /* 0x000fe400078efcff */
[----:B------:R-:W-:Y:S02]  /*4210*/  IADD3 R136, P4, R75, R4, RZ ;  /* 0x000000044b887210 */ /* 0x000fe40007f9e0ff */
[----:B------:R-:W-:Y:S02]  /*4220*/  IADD3 R138, P5, R131, R6, RZ ;  /* 0x00000006838a7210 */ /* 0x000fe40007fbe0ff */
[----:B------:R-:W-:Y:S01]  /*4230*/  F2FP.BF16.F32.PACK_AB R76, RZ, R76 ;  /* 0x0000004cff4c723e */ /* 0x000fe200000010ff */
[----:B------:R-:W-:Y:S02]  /*4240*/  IMAD.X R137, R125, 0x1, R5, P4 ;  /* 0x000000017d897824 */ /* 0x000fe400020e0605 */
[----:B------:R-:W-:Y:S01]  /*4250*/  IMAD.X R139, R19, 0x1, R7, P5 ;  /* 0x00000001138b7824 */ /* 0x000fe200028e0607 */
[----:B------:R-:W-:-:S05]  /*4260*/  PRMT R120, R76, 0x7610, R120 ;  /* 0x000076104c787816 */ /* 0x000fca0000000078 */
[----:B------:R2:W-:Y:S04]  /*4270*/  @P3 STG.E.U16 desc[UR36][R136.64], R120 ;  /* 0x0000007888003986 */ /* 0x0005e8000c101524 */
[----:B------:R-:W0:Y:S01]  /*4280*/  @P2 LDG.E.LTC128B.U16 R128, desc[UR36][R138.64] ;  /* 0x000000248a802981 */ /* 0x000e22000c1e1520 */
[----:B------:R-:W-:Y:S01]  /*4290*/  ISETP.GT.AND P3, PT, R0, 0x8, P1 ;  /* 0x000000080000780c */ /* 0x000fe20000f64270 */
[----:B------:R-:W-:Y:S01]  /*42a0*/  BSSY B1, `(.L_x_127) ;  /* 0x000000d000017945 */ /* 0x000fe20003800000 */
[----:B0-----:R-:W-:-:S04]  /*42b0*/  IMAD.U32 R133, R128, 0x10000, RZ ;  /* 0x0001000080857824 */ /* 0x001fc800078e00ff */
[----:B------:R-:W-:Y:S01]  /*42c0*/  FMUL R74, R133, R168 ;  /* 0x000000a8854a7220 */ /* 0x000fe20000400000 */
[----:B------:R-:W-:-:S03]  /*42d0*/  LOP3.LUT R133, R121, 0x12, RZ, 0xfc, !PT ;  /* 0x0000001279857812 */ /* 0x000fc600078efcff */
[----:B------:R-:W-:Y:S01]  /*42e0*/  FFMA R74, R77, R169, R74 ;  /* 0x000000a94d4a7223 */ /* 0x000fe2000000004a */
[----:B------:R-:W-:-:S04]  /*42f0*/  IADD3 R76, P4, R133, R4, RZ ;  /* 0x00000004854c7210 */ /* 0x000fc80007f9e0ff */
[----:B------:R-:W-:Y:S01]  /*4300*/  F2FP.BF16.F32.PACK_AB R74, RZ, R74 ;  /* 0x0000004aff4a723e */ /* 0x000fe200000010ff */
[----:B------:R-:W-:-:S05]  /*4310*/  IMAD.X R77, R125, 0x1, R5, P4 ;  /* 0x000000017d4d7824 */ /* 0x000fca00020e0605 */
[----:B------:R2:W-:Y:S01]  /*4320*/  @P2 STG.E.U16 desc[UR36][R76.64], R74 ;  /* 0x0000004a4c002986 */ /* 0x0005e2000c101524 */
[----:B------:R-:W-:Y:S05]  /*4330*/  @!P3 BRA `(.L_x_128) ;  /* 0x00000000000cb947 */ /* 0x000fea0003800000 */
[----:B--2---:R-:W-:-:S05]  /*4340*/  IADD3 R76, P2, R129, R8, RZ ;  /* 0x00000008814c7210 */ /* 0x004fca0007f5e0ff */
[----:B------:R-:W-:-:S05]  /*4350*/  IMAD.X R77, R19, 0x1, R9, P2 ;  /* 0x00000001134d7824 */ /* 0x000fca00010e0609 */
[----:B------:R0:W5:Y:S03]  /*4360*/  LDG.E.LTC128B.U16 R128, desc[UR36][R76.64] ;  /* 0x000000244c807981 */ /* 0x000166000c1e1520 */
.L_x_128:
[----:B------:R-:W-:Y:S05]  /*4370*/  BSYNC B1 ;  /* 0x0000000000017941 */ /* 0x000fea0003800000 */
.L_x_127:
[----:B0-2--5:R-:W-:Y:S01]  /*4380*/  IMAD.U32 R77, R128, 0x10000, RZ ;  /* 0x00010000804d7824 */ /* 0x025fe200078e00ff */
[----:B------:R-:W-:Y:S01]  /*4390*/  IADD3 R76, P4, R75, R10, RZ ;  /* 0x0000000a4b4c7210 */ /* 0x000fe20007f9e0ff */
[----:B------:R-:W-:Y:S01]  /*43a0*/  BSSY B1, `(.L_x_129) ;  /* 0x000000b000017945 */ /* 0x000fe20003800000 */
[----:B------:R-:W-:Y:S01]  /*43b0*/  ISETP.GT.AND P2, PT, R0, 0x9, P1 ;  /* 0x000000090000780c */ /* 0x000fe20000f44270 */
[----:B------:R-:W-:-:S04]  /*43c0*/  FMUL R77, R77, R168 ;  /* 0x000000a84d4d7220 */ /* 0x000fc80000400000 */
[----:B------:R-:W-:-:S05]  /*43d0*/  FFMA R77, R78, R169, R77 ;  /* 0x000000a94e4d7223 */ /* 0x000fca000000004d */
[----:B------:R-:W-:Y:S01]  /*43e0*/  F2FP.BF16.F32.PACK_AB R74, RZ, R77 ;  /* 0x0000004dff4a723e */ /* 0x000fe200000010ff */
[----:B------:R-:W-:-:S05]  /*43f0*/  IMAD.X R77, R125, 0x1, R11, P4 ;  /* 0x000000017d4d7824 */ /* 0x000fca00020e060b */
[----:B------:R0:W-:Y:S01]  /*4400*/  @P3 STG.E.U16 desc[UR36][R76.64], R74 ;  /* 0x0000004a4c003986 */ /* 0x0001e2000c101524 */
[----:B------:R-:W-:Y:S05]  /*4410*/  @!P2 BRA `(.L_x_130) ;  /* 0x00000000000ca947 */ /* 0x000fea0003800000 */
[----:B0-----:R-:W-:-:S05]  /*4420*/  IADD3 R76, P3, R131, R8, RZ ;  /* 0x00000008834c7210 */ /* 0x001fca0007f7e0ff */
[----:B------:R-:W-:-:S05]  /*4430*/  IMAD.X R77, R19, 0x1, R9, P3 ;  /* 0x00000001134d7824 */ /* 0x000fca00018e0609 */
[----:B------:R2:W5:Y:S03]  /*4440*/  LDG.E.LTC128B.U16 R128, desc[UR36][R76.64] ;  /* 0x000000244c807981 */ /* 0x000566000c1e1520 */
.L_x_130:
[----:B------:R-:W-:Y:S05]  /*4450*/  BSYNC B1 ;  /* 0x0000000000017941 */ /* 0x000fea0003800000 */
.L_x_129:
[----:B0-2--5:R-:W-:Y:S01]  /*4460*/  IMAD.U32 R77, R128, 0x10000, RZ ;  /* 0x00010000804d7824 */ /* 0x025fe200078e00ff */
[----:B------:R-:W-:Y:S02]  /*4470*/  ISETP.GT.AND P3, PT, R0, 0x10, P0 ;  /* 0x000000100000780c */ /* 0x000fe40000764270 */
[----:B------:R-:W-:Y:S01]  /*4480*/  IADD3 R136, P4, R133, R10, RZ ;  /* 0x0000000a85887210 */ /* 0x000fe20007f9e0ff */
[----:B------:R-:W-:Y:S01]  /*4490*/  FMUL R74, R77, R168 ;  /* 0x000000a84d4a7220 */ /* 0x000fe20000400000 */
        /* <DEDUP_REMOVED lines=36> */
.L_x_132:
[----:B------:R-:W-:Y:S05]  /*46e0*/  BSYNC B1 ;  /* 0x0000000000017941 */ /* 0x000fea0003800000 */
.L_x_131:
        /* <DEDUP_REMOVED lines=13> */
.L_x_134:
[----:B------:R-:W-:Y:S05]  /*47c0*/  BSYNC B1 ;  /* 0x0000000000017941 */ /* 0x000fea0003800000 */
.L_x_133:
        /* <DEDUP_REMOVED lines=40> */
.L_x_136:
[----:B------:R-:W-:Y:S05]  /*4a50*/  BSYNC B1 ;  /* 0x0000000000017941 */ /* 0x000fea0003800000 */
.L_x_135:
        /* <DEDUP_REMOVED lines=13> */
.L_x_138:
[----:B------:R-:W-:Y:S05]  /*4b30*/  BSYNC B1 ;  /* 0x0000000000017941 */ /* 0x000fea0003800000 */
.L_x_137:
        /* <DEDUP_REMOVED lines=40> */
.L_x_140:
[----:B------:R-:W-:Y:S05]  /*4dc0*/  BSYNC B1 ;  /* 0x0000000000017941 */ /* 0x000fea0003800000 */
.L_x_139:
        /* <DEDUP_REMOVED lines=13> */
.L_x_142:
[----:B------:R-:W-:Y:S05]  /*4ea0*/  BSYNC B1 ;  /* 0x0000000000017941 */ /* 0x000fea0003800000 */
.L_x_141:
        /* <DEDUP_REMOVED lines=40> */
.L_x_144:
[----:B------:R-:W-:Y:S05]  /*5130*/  BSYNC B1 ;  /* 0x0000000000017941 */ /* 0x000fea0003800000 */
.L_x_143:
        /* <DEDUP_REMOVED lines=13> */
.L_x_146:
[----:B------:R-:W-:Y:S05]  /*5210*/  BSYNC B1 ;  /* 0x0000000000017941 */ /* 0x000fea0003800000 */
.L_x_145:
        /* <DEDUP_REMOVED lines=40> */
.L_x_148:
[----:B------:R-:W-:Y:S05]  /*54a0*/  BSYNC B1 ;  /* 0x0000000000017941 */ /* 0x000fea0003800000 */
.L_x_147:
        /* <DEDUP_REMOVED lines=13> */
.L_x_150:
[----:B------:R-:W-:Y:S05]  /*5580*/  BSYNC B1 ;  /* 0x0000000000017941 */ /* 0x000fea0003800000 */
.L_x_149:
        /* <DEDUP_REMOVED lines=40> */
.L_x_152:
[----:B------:R-:W-:Y:S05]  /*5810*/  BSYNC B1 ;  /* 0x0000000000017941 */ /* 0x000fea0003800000 */
.L_x_151:
        /* <DEDUP_REMOVED lines=13> */
.L_x_154:
[----:B------:R-:W-:Y:S05]  /*58f0*/  BSYNC B1 ;  /* 0x0000000000017941 */ /* 0x000fea0003800000 */
.L_x_153:
        /* <DEDUP_REMOVED lines=40> */
.L_x_156:
[----:B------:R-:W-:Y:S05]  /*5b80*/  BSYNC B1 ;  /* 0x0000000000017941 */ /* 0x000fea0003800000 */
.L_x_155:
        /* <DEDUP_REMOVED lines=13> */
.L_x_158:
[----:B------:R-:W-:Y:S05]  /*5c60*/  BSYNC B1 ;  /* 0x0000000000017941 */ /* 0x000fea0003800000 */
.L_x_157:
        /* <DEDUP_REMOVED lines=40> */
.L_x_160:
[----:B------:R-:W-:Y:S05]  /*5ef0*/  BSYNC B1 ;  /* 0x0000000000017941 */ /* 0x000fea0003800000 */
.L_x_159:
        /* <DEDUP_REMOVED lines=13> */
.L_x_162:
[----:B------:R-:W-:Y:S05]  /*5fd0*/  BSYNC B1 ;  /* 0x0000000000017941 */ /* 0x000fea0003800000 */
.L_x_161:
        /* <DEDUP_REMOVED lines=25> */
[----:B------:R-:W3:Y:S01]  /*6170*/  @P2 LDG.E.LTC128B.U16 R128, desc[UR36][R178.64] ;  /* 0x00000024b2802981 */ /* 0x000ee2000c1e1520 */
[----:B------:R-:W-:Y:S01]  /*6180*/  ISETP.GT.AND P3, PT, R0, 0x50, P1 ;  /* 0x000000500000780c */ /* 0x000fe20000f64270 */
[----:B------:R-:W-:Y:S01]  /*6190*/  BSSY B1, `(.L_x_163) ;  /* 0x000000d000017945 */ /* 0x000fe20003800000 */
[----:B---3--:R-:W-:-:S04]  /*61a0*/  IMAD.U32 R171, R128, 0x10000, RZ ;  /* 0x0001000080ab7824 */ /* 0x008fc800078e00ff */
[----:B0-----:R-:W-:Y:S01]  /*61b0*/  FMUL R74, R171, R168 ;  /* 0x000000a8ab4a7220 */ /* 0x001fe20000400000 */
        /* <DEDUP_REMOVED lines=10> */
.L_x_164:
[----:B------:R-:W-:Y:S05]  /*6260*/  BSYNC B1 ;  /* 0x0000000000017941 */ /* 0x000fea0003800000 */
.L_x_163:
        /* <DEDUP_REMOVED lines=13> */
.L_x_166:
[----:B------:R-:W-:Y:S05]  /*6340*/  BSYNC B1 ;  /* 0x0000000000017941 */ /* 0x000fea0003800000 */
.L_x_165:
        /* <DEDUP_REMOVED lines=22> */
[----:B------:R-:W-:-:S03]  /*64b0*/  IMAD.X R181, R19, 0x1, R7, P4 ;  /* 0x0000000113b57824 */ /* 0x000fc600020e0607 */
[----:B------:R0:W-:Y:S04]  /*64c0*/  @P3 STG.E.U16 desc[UR36][R178.64], R116 ;  /* 0x00000074b2003986 */ /* 0x0001e8000c101524 */
[----:B------:R-:W2:Y:S01]  /*64d0*/  @P0 LDG.E.LTC128B.U16 R128, desc[UR36][R180.64] ;  /* 0x00000024b4800981 */ /* 0x000ea2000c1e1520 */
[----:B------:R-:W-:Y:S01]  /*64e0*/  ISETP.GT.AND P2, PT, R0, 0x58, P1 ;  /* 0x000000580000780c */ /* 0x000fe20000f44270 */
[----:B------:R-:W-:Y:S01]  /*64f0*/  BSSY B1, `(.L_x_167) ;  /* 0x000000d000017945 */ /* 0x000fe20003800000 */
[----:B--2---:R-:W-:-:S04]  /*6500*/  IMAD.U32 R7, R128, 0x10000, RZ ;  /* 0x0001000080077824 */ /* 0x004fc800078e00ff */
        /* <DEDUP_REMOVED lines=8> */
[----:B0-----:R-:W-:-:S05]  /*6590*/  IADD3 R4, P0, R113, R8, RZ ;  /* 0x0000000871047210 */ /* 0x001fca0007f1e0ff */
[----:B------:R-:W-:-:S05]  /*65a0*/  IMAD.X R5, R19, 0x1, R9, P0 ;  /* 0x0000000113057824 */ /* 0x000fca00000e0609 */
[----:B------:R2:W5:Y:S03]  /*65b0*/  LDG.E.LTC128B.U16 R128, desc[UR36][R4.64] ;  /* 0x0000002404807981 */ /* 0x000566000c1e1520 */
.L_x_168:
[----:B------:R-:W-:Y:S05]  /*65c0*/  BSYNC B1 ;  /* 0x0000000000017941 */ /* 0x000fea0003800000 */
.L_x_167:
[----:B0-2--5:R-:W-:Y:S01]  /*65d0*/  IMAD.U32 R5, R128, 0x10000, RZ ;  /* 0x0001000080057824 */ /* 0x025fe200078e00ff */
[----:B------:R-:W-:Y:S01]  /*65e0*/  IADD3 R4, P0, R115, R10, RZ ;  /* 0x0000000a73047210 */ /* 0x000fe20007f1e0ff */
[----:B------:R-:W-:Y:S01]  /*65f0*/  BSSY B1, `(.L_x_169) ;  /* 0x000000b000017945 */ /* 0x000fe20003800000 */
[----:B------:R-:W-:Y:S01]  /*6600*/  ISETP.GT.AND P1, PT, R0, 0x59, P1 ;  /* 0x000000590000780c */ /* 0x000fe20000f24270 */
[----:B------:R-:W-:-:S04]  /*6610*/  FMUL R5, R5, R168 ;  /* 0x000000a805057220 */ /* 0x000fc80000400000 */
[----:B------:R-:W-:-:S05]  /*6620*/  FFMA R5, R118, R169, R5 ;  /* 0x000000a976057223 */ /* 0x000fca0000000005 */
[----:B------:R-:W-:Y:S01]  /*6630*/  F2FP.BF16.F32.PACK_AB R6, RZ, R5 ;  /* 0x00000005ff06723e */ /* 0x000fe200000010ff */
[----:B------:R-:W-:Y:S01]  /*6640*/  IMAD.X R5, R125, 0x1, R11, P0 ;  /* 0x000000017d057824 */ /* 0x000fe200000e060b */
[----:B------:R-:W-:-:S04]  /*6650*/  IADD3 R8, P0, R173, R8, RZ ;  /* 0x00000008ad087210 */ /* 0x000fc80007f1e0ff */
[----:B------:R0:W-:Y:S01]  /*6660*/  @P2 STG.E.U16 desc[UR36][R4.64], R6 ;  /* 0x0000000604002986 */ /* 0x0001e2000c101524 */
[----:B------:R-:W-:Y:S01]  /*6670*/  IMAD.X R9, R19, 0x1, R9, P0 ;  /* 0x0000000113097824 */ /* 0x000fe200000e0609 */
[----:B------:R-:W-:Y:S07]  /*6680*/  @!P1 BRA `(.L_x_170) ;  /* 0x0000000000049947 */ /* 0x000fee0003800000 */
[----:B------:R2:W5:Y:S02]  /*6690*/  LDG.E.LTC128B.U16 R128, desc[UR36][R8.64] ;  /* 0x0000002408807981 */ /* 0x000564000c1e1520 */
.L_x_170:
[----:B------:R-:W-:Y:S05]  /*66a0*/  BSYNC B1 ;  /* 0x0000000000017941 */ /* 0x000fea0003800000 */
.L_x_169:
[----:B0----5:R-:W-:Y:S01]  /*66b0*/  IMAD.U32 R5, R128, 0x10000, RZ ;  /* 0x0001000080057824 */ /* 0x021fe200078e00ff */
[----:B------:R-:W-:Y:S01]  /*66c0*/  ISETP.GT.AND P0, PT, R3, 0x100, PT ;  /* 0x000001000300780c */ /* 0x000fe20003f04270 */
[----:B------:R-:W-:Y:S02]  /*66d0*/  BSSY B1, `(.L_x_171) ;  /* 0x000000c000017945 */ /* 0x000fe40003800000 */
[----:B------:R-:W-:Y:S01]  /*66e0*/  FMUL R4, R5, R168 ;  /* 0x000000a805047220 */ /* 0x000fe20000400000 */
[----:B------:R-:W-:-:S03]  /*66f0*/  ISETP.GT.AND P2, PT, R0, RZ, P0 ;  /* 0x000000ff0000720c */ /* 0x000fc60000744270 */
        /* <DEDUP_REMOVED lines=9> */
.L_x_172:
[----:B------:R-:W-:Y:S05]  /*6790*/  BSYNC B1 ;  /* 0x0000000000017941 */ /* 0x000fea0003800000 */
.L_x_171:
[----:B0--3-5:R-:W-:Y:S01]  /*67a0*/  IMAD.U32 R5, R128, 0x10000, RZ ;  /* 0x0001000080057824 */ /* 0x029fe200078e00ff */
        /* <DEDUP_REMOVED lines=12> */
.L_x_174:
[----:B------:R-:W-:Y:S05]  /*6870*/  BSYNC B1 ;  /* 0x0000000000017941 */ /* 0x000fea0003800000 */
.L_x_173:
[----:B0--3-5:R-:W-:Y:S01]  /*6880*/  IMAD.U32 R5, R128, 0x10000, RZ ;  /* 0x0001000080057824 */ /* 0x029fe200078e00ff */
        /* <DEDUP_REMOVED lines=13> */
.L_x_176:
[----:B------:R-:W-:Y:S05]  /*6960*/  BSYNC B1 ;  /* 0x0000000000017941 */ /* 0x000fea0003800000 */
.L_x_175:
[----:B-----5:R-:W-:Y:S01]  /*6970*/  IMAD.U32 R3, R128, 0x10000, RZ ;  /* 0x0001000080037824 */ /* 0x020fe200078e00ff */
[----:B0--3--:R-:W-:Y:S01]  /*6980*/  IADD3 R4, P4, R20, R121, RZ ;  /* 0x0000007914047210 */ /* 0x009fe20007f9e0ff */
[----:B------:R-:W-:Y:S01]  /*6990*/  BSSY B1, `(.L_x_177) ;  /* 0x000000b000017945 */ /* 0x000fe20003800000 */
[----:B------:R-:W-:Y:S01]  /*69a0*/  ISETP.GT.AND P3, PT, R0, 0x1, P1 ;  /* 0x000000010000780c */ /* 0x000fe20000f64270 */
[----:B------:R-:W-:Y:S02]  /*69b0*/  FMUL R3, R3, R168 ;  /* 0x000000a803037220 */ /* 0x000fe40000400000 */
[----:B------:R-:W-:Y:S02]  /*69c0*/  IMAD.X R5, R21, 0x1, R125, P4 ;  /* 0x0000000115057824 */ /* 0x000fe400020e067d */
[----:B------:R-:W-:-:S05]  /*69d0*/  FFMA R3, R26, R169, R3 ;  /* 0x000000a91a037223 */ /* 0x000fca0000000003 */
[----:B------:R-:W-:-:S05]  /*69e0*/  F2FP.BF16.F32.PACK_AB R3, RZ, R3 ;  /* 0x00000003ff03723e */ /* 0x000fca00000010ff */
[----:B------:R0:W-:Y:S01]  /*69f0*/  @P2 STG.E.U16 desc[UR36][R4.64], R3 ;  /* 0x0000000304002986 */ /* 0x0001e2000c101524 */
[----:B------:R-:W-:Y:S05]  /*6a00*/  @!P3 BRA `(.L_x_178) ;  /* 0x00000000000cb947 */ /* 0x000fea0003800000 */
[----:B0-----:R-:W-:-:S05]  /*6a10*/  IADD3 R4, P2, R72, R123, RZ ;  /* 0x0000007b48047210 */ /* 0x001fca0007f5e0ff */
[----:B------:R-:W-:-:S05]  /*6a20*/  IMAD.X R5, R73, 0x1, R19, P2 ;  /* 0x0000000149057824 */ /* 0x000fca00010e0613 */
[----:B------:R3:W5:Y:S03]  /*6a30*/  LDG.E.LTC128B.U16 R128, desc[UR36][R4.64] ;  /* 0x0000002404807981 */ /* 0x000766000c1e1520 */
.L_x_178:
[----:B------:R-:W-:Y:S05]  /*6a40*/  BSYNC B1 ;  /* 0x0000000000017941 */ /* 0x000fea0003800000 */
.L_x_177:
[----:B0----5:R-:W-:Y:S01]  /*6a50*/  IMAD.U32 R3, R128, 0x10000, RZ ;  /* 0x0001000080037824 */ /* 0x021fe200078e00ff */
[----:B------:R-:W-:Y:S01]  /*6a60*/  ISETP.GT.AND P2, PT, R0, 0x8, P0 ;  /* 0x000000080000780c */ /* 0x000fe20000744270 */
[----:B------:R-:W-:Y:S02]  /*6a70*/  BSSY B1, `(.L_x_179) ;  /* 0x000000b000017945 */ /* 0x000fe40003800000 */
[----:B---3--:R-:W-:-:S04]  /*6a80*/  FMUL R4, R3, R168 ;  /* 0x000000a803047220 */ /* 0x008fc80000400000 */
        /* <DEDUP_REMOVED lines=9> */
.L_x_180:
[----:B------:R-:W-:Y:S05]  /*6b20*/  BSYNC B1 ;  /* 0x0000000000017941 */ /* 0x000fea0003800000 */
.L_x_179:
        /* <DEDUP_REMOVED lines=13> */
.L_x_182:
[----:B------:R-:W-:Y:S05]  /*6c00*/  BSYNC B1 ;  /* 0x0000000000017941 */ /* 0x000fea0003800000 */
.L_x_181:
        /* <DEDUP_REMOVED lines=13> */
.L_x_184:
[----:B------:R-:W-:Y:S05]  /*6ce0*/  BSYNC B1 ;  /* 0x0000000000017941 */ /* 0x000fea0003800000 */
.L_x_183:
        /* <DEDUP_REMOVED lines=13> */
.L_x_186:
[----:B------:R-:W-:Y:S05]  /*6dc0*/  BSYNC B1 ;  /* 0x0000000000017941 */ /* 0x000fea0003800000 */
.L_x_185:
        /* <DEDUP_REMOVED lines=13> */
.L_x_188:
[----:B------:R-:W-:Y:S05]  /*6ea0*/  BSYNC B1 ;  /* 0x0000000000017941 */ /* 0x000fea0003800000 */
.L_x_187:
        /* <DEDUP_REMOVED lines=13> */
.L_x_190:
[----:B------:R-:W-:Y:S05]  /*6f80*/  BSYNC B1 ;  /* 0x0000000000017941 */ /* 0x000fea0003800000 */
.L_x_189:
        /* <DEDUP_REMOVED lines=13> */
.L_x_192:
[----:B------:R-:W-:Y:S05]  /*7060*/  BSYNC B1 ;  /* 0x0000000000017941 */ /* 0x000fea0003800000 */
.L_x_191:
        /* <DEDUP_REMOVED lines=13> */
.L_x_194:
[----:B------:R-:W-:Y:S05]  /*7140*/  BSYNC B1 ;  /* 0x0000000000017941 */ /* 0x000fea0003800000 */
.L_x_193:
        /* <DEDUP_REMOVED lines=13> */
.L_x_196:
[----:B------:R-:W-:Y:S05]  /*7220*/  BSYNC B1 ;  /* 0x0000000000017941 */ /* 0x000fea0003800000 */
.L_x_195:
        /* <DEDUP_REMOVED lines=13> */
.L_x_198:
[----:B------:R-:W-:Y:S05]  /*7300*/  BSYNC B1 ;  /* 0x0000000000017941 */ /* 0x000fea0003800000 */
.L_x_197:
        /* <DEDUP_REMOVED lines=13> */
.L_x_200:
[----:B------:R-:W-:Y:S05]  /*73e0*/  BSYNC B1 ;  /* 0x0000000000017941 */ /* 0x000fea0003800000 */
.L_x_199:
        /* <DEDUP_REMOVED lines=13> */
.L_x_202:
[----:B------:R-:W-:Y:S05]  /*74c0*/  BSYNC B1 ;  /* 0x0000000000017941 */ /* 0x000fea0003800000 */
.L_x_201:
        /* <DEDUP_REMOVED lines=13> */
.L_x_204:
[----:B------:R-:W-:Y:S05]  /*75a0*/  BSYNC B1 ;  /* 0x0000000000017941 */ /* 0x000fea0003800000 */
.L_x_203:
        /* <DEDUP_REMOVED lines=13> */
.L_x_206:
[----:B------:R-:W-:Y:S05]  /*7680*/  BSYNC B1 ;  /* 0x0000000000017941 */ /* 0x000fea0003800000 */
.L_x_205:
        /* <DEDUP_REMOVED lines=13> */
.L_x_208:
[----:B------:R-:W-:Y:S05]  /*7760*/  BSYNC B1 ;  /* 0x0000000000017941 */ /* 0x000fea0003800000 */
.L_x_207:
        /* <DEDUP_REMOVED lines=13> */
.L_x_210:
[----:B------:R-:W-:Y:S05]  /*7840*/  BSYNC B1 ;  /* 0x0000000000017941 */ /* 0x000fea0003800000 */
.L_x_209:
        /* <DEDUP_REMOVED lines=13> */
.L_x_212:
[----:B------:R-:W-:Y:S05]  /*7920*/  BSYNC B1 ;  /* 0x0000000000017941 */ /* 0x000fea0003800000 */
.L_x_211:
        /* <DEDUP_REMOVED lines=13> */
.L_x_214:
[----:B------:R-:W-:Y:S05]  /*7a00*/  BSYNC B1 ;  /* 0x0000000000017941 */ /* 0x000fea0003800000 */
.L_x_213:
        /* <DEDUP_REMOVED lines=13> */
.L_x_216:
[----:B------:R-:W-:Y:S05]  /*7ae0*/  BSYNC B1 ;  /* 0x0000000000017941 */ /* 0x000fea0003800000 */
.L_x_215:
        /* <DEDUP_REMOVED lines=13> */
.L_x_218:
[----:B------:R-:W-:Y:S05]  /*7bc0*/  BSYNC B1 ;  /* 0x0000000000017941 */ /* 0x000fea0003800000 */
.L_x_217:
        /* <DEDUP_REMOVED lines=13> */
.L_x_220:
[----:B------:R-:W-:Y:S05]  /*7ca0*/  BSYNC B1 ;  /* 0x0000000000017941 */ /* 0x000fea0003800000 */
.L_x_219:
        /* <DEDUP_REMOVED lines=13> */
.L_x_222:
[----:B------:R-:W-:Y:S05]  /*7d80*/  BSYNC B1 ;  /* 0x0000000000017941 */ /* 0x000fea0003800000 */
.L_x_221:
        /* <DEDUP_REMOVED lines=13> */
.L_x_224:
[----:B------:R-:W-:Y:S05]  /*7e60*/  BSYNC B1 ;  /* 0x0000000000017941 */ /* 0x000fea0003800000 */
.L_x_223:
        /* <DEDUP_REMOVED lines=13> */
.L_x_226:
[----:B------:R-:W-:Y:S05]  /*7f40*/  BSYNC B1 ;  /* 0x0000000000017941 */ /* 0x000fea0003800000 */
.L_x_225:
        /* <DEDUP_REMOVED lines=13> */
.L_x_228:
[----:B------:R-:W-:Y:S05]  /*8020*/  BSYNC B1 ;  /* 0x0000000000017941 */ /* 0x000fea0003800000 */
.L_x_227:
        /* <DEDUP_REMOVED lines=13> */
.L_x_230:
[----:B------:R-:W-:Y:S05]  /*8100*/  BSYNC B1 ;  /* 0x0000000000017941 */ /* 0x000fea0003800000 */
.L_x_229:
        /* <DEDUP_REMOVED lines=13> */
.L_x_232:
[----:B------:R-:W-:Y:S05]  /*81e0*/  BSYNC B1 ;  /* 0x0000000000017941 */ /* 0x000fea0003800000 */
.L_x_231:
        /* <DEDUP_REMOVED lines=13> */
.L_x_234:
[----:B------:R-:W-:Y:S05]  /*82c0*/  BSYNC B1 ;  /* 0x0000000000017941 */ /* 0x000fea0003800000 */
.L_x_233:
        /* <DEDUP_REMOVED lines=13> */
.L_x_236:
[----:B------:R-:W-:Y:S05]  /*83a0*/  BSYNC B1 ;  /* 0x0000000000017941 */ /* 0x000fea0003800000 */
.L_x_235:
        /* <DEDUP_REMOVED lines=13> */
.L_x_238:
[----:B------:R-:W-:Y:S05]  /*8480*/  BSYNC B1 ;  /* 0x0000000000017941 */ /* 0x000fea0003800000 */
.L_x_237:
        /* <DEDUP_REMOVED lines=13> */
.L_x_240:
[----:B------:R-:W-:Y:S05]  /*8560*/  BSYNC B1 ;  /* 0x0000000000017941 */ /* 0x000fea0003800000 */
.L_x_239:
        /* <DEDUP_REMOVED lines=13> */
.L_x_242:
[----:B------:R-:W-:Y:S05]  /*8640*/  BSYNC B1 ;  /* 0x0000000000017941 */ /* 0x000fea0003800000 */
.L_x_241:
        /* <DEDUP_REMOVED lines=13> */
.L_x_244:
[----:B------:R-:W-:Y:S05]  /*8720*/  BSYNC B1 ;  /* 0x0000000000017941 */ /* 0x000fea0003800000 */
.L_x_243:
        /* <DEDUP_REMOVED lines=13> */
.L_x_246:
[----:B------:R-:W-:Y:S05]  /*8800*/  BSYNC B1 ;  /* 0x0000000000017941 */ /* 0x000fea0003800000 */
.L_x_245:
        /* <DEDUP_REMOVED lines=13> */
.L_x_248:
[----:B------:R-:W-:Y:S05]  /*88e0*/  BSYNC B1 ;  /* 0x0000000000017941 */ /* 0x000fea0003800000 */
.L_x_247:
        /* <DEDUP_REMOVED lines=13> */
.L_x_250:
[----:B------:R-:W-:Y:S05]  /*89c0*/  BSYNC B1 ;  /* 0x0000000000017941 */ /* 0x000fea0003800000 */
.L_x_249:
        /* <DEDUP_REMOVED lines=13> */
.L_x_252:
[----:B------:R-:W-:Y:S05]  /*8aa0*/  BSYNC B1 ;  /* 0x0000000000017941 */ /* 0x000fea0003800000 */
.L_x_251:
        /* <DEDUP_REMOVED lines=13> */
.L_x_254:
[----:B------:R-:W-:Y:S05]  /*8b80*/  BSYNC B1 ;  /* 0x0000000000017941 */ /* 0x000fea0003800000 */
.L_x_253:
        /* <DEDUP_REMOVED lines=13> */
.L_x_256:
[----:B------:R-:W-:Y:S05]  /*8c60*/  BSYNC B1 ;  /* 0x0000000000017941 */ /* 0x000fea0003800000 */
.L_x_255:
        /* <DEDUP_REMOVED lines=13> */
.L_x_258:
[----:B------:R-:W-:Y:S05]  /*8d40*/  BSYNC B1 ;  /* 0x0000000000017941 */ /* 0x000fea0003800000 */
.L_x_257:
        /* <DEDUP_REMOVED lines=13> */
.L_x_260:
[----:B------:R-:W-:Y:S05]  /*8e20*/  BSYNC B1 ;  /* 0x0000000000017941 */ /* 0x000fea0003800000 */
.L_x_259:
[----:B-----5:R-:W-:Y:S01]  /*8e30*/  IMAD.U32 R3, R128, 0x10000, RZ ;  /* 0x0001000080037824 */ /* 0x020fe200078e00ff */
[----:B0--3--:R-:W-:Y:S01]  /*8e40*/  IADD3 R4, P3, R115, R14, RZ ;  /* 0x0000000e73047210 */ /* 0x009fe20007f7e0ff */
[----:B------:R-:W-:Y:S01]  /*8e50*/  BSSY B1, `(.L_x_261) ;  /* 0x000000b000017945 */ /* 0x000fe20003800000 */
[----:B------:R-:W-:Y:S01]  /*8e60*/  ISETP.GT.AND P0, PT, R0, 0x59, P0 ;  /* 0x000000590000780c */ /* 0x000fe20000704270 */
[----:B------:R-:W-:Y:S02]  /*8e70*/  FMUL R3, R3, R168 ;  /* 0x000000a803037220 */ /* 0x000fe40000400000 */
[----:B------:R-:W-:Y:S01]  /*8e80*/  IMAD.X R5, R15, 0x1, R125, P3 ;  /* 0x000000010f057824 */ /* 0x000fe200018e067d */
[----:B--2---:R-:W-:Y:S01]  /*8e90*/  IADD3 R8, P3, R173, R12, RZ ;  /* 0x0000000cad087210 */ /* 0x004fe20007f7e0ff */
[----:B------:R-:W-:-:S04]  /*8ea0*/  FFMA R3, R68, R169, R3 ;  /* 0x000000a944037223 */ /* 0x000fc80000000003 */
[----:B------:R-:W-:Y:S01]  /*8eb0*/  IMAD.X R9, R13, 0x1, R19, P3 ;  /* 0x000000010d097824 */ /* 0x000fe200018e0613 */
[----:B------:R-:W-:-:S05]  /*8ec0*/  F2FP.BF16.F32.PACK_AB R3, RZ, R3 ;  /* 0x00000003ff03723e */ /* 0x000fca00000010ff */
[----:B------:R0:W-:Y:S01]  /*8ed0*/  @P2 STG.E.U16 desc[UR36][R4.64], R3 ;  /* 0x0000000304002986 */ /* 0x0001e2000c101524 */
[----:B------:R-:W-:Y:S05]  /*8ee0*/  @!P0 BRA `(.L_x_262) ;  /* 0x0000000000048947 */ /* 0x000fea0003800000 */
[----:B------:R2:W5:Y:S02]  /*8ef0*/  LDG.E.LTC128B.U16 R128, desc[UR36][R8.64] ;  /* 0x0000002408807981 */ /* 0x000564000c1e1520 */
.L_x_262:
[----:B------:R-:W-:Y:S05]  /*8f00*/  BSYNC B1 ;  /* 0x0000000000017941 */ /* 0x000fea0003800000 */
.L_x_261:
[----:B0----5:R-:W-:Y:S01]  /*8f10*/  IMAD.U32 R3, R128, 0x10000, RZ ;  /* 0x0001000080037824 */ /* 0x021fe200078e00ff */
[----:B------:R-:W-:Y:S01]  /*8f20*/  ISETP.GT.AND P3, PT, R0, 0x58, P1 ;  /* 0x000000580000780c */ /* 0x000fe20000f64270 */
[----:B------:R-:W-:Y:S02]  /*8f30*/  BSSY B1, `(.L_x_263) ;  /* 0x000000b000017945 */ /* 0x000fe40003800000 */
[----:B------:R-:W-:-:S04]  /*8f40*/  FMUL R4, R3, R168 ;  /* 0x000000a803047220 */ /* 0x000fc80000400000 */
        /* <DEDUP_REMOVED lines=9> */
.L_x_264:
[----:B------:R-:W-:Y:S05]  /*8fe0*/  BSYNC B1 ;  /* 0x0000000000017941 */ /* 0x000fea0003800000 */
.L_x_263:
        /* <DEDUP_REMOVED lines=13> */
.L_x_266:
[----:B------:R-:W-:Y:S05]  /*90c0*/  BSYNC B1 ;  /* 0x0000000000017941 */ /* 0x000fea0003800000 */
.L_x_265:
[----:B------:R-:W-:Y:S05]  /*90d0*/  @!P1 BRA `(.L_x_267) ;  /* 0x00000034001c9947 */ /* 0x000fea0003800000 */
[----:B0----5:R-:W-:Y:S01]  /*90e0*/  IMAD.U32 R3, R128, 0x10000, RZ ;  /* 0x0001000080037824 */ /* 0x021fe200078e00ff */
[----:B------:R-:W-:-:S03]  /*90f0*/  IADD3 R4, P0, R7, R20, RZ ;  /* 0x0000001407047210 */ /* 0x000fc60007f1e0ff */
[----:B------:R-:W-:Y:S02]  /*9100*/  FMUL R0, R3, R168 ;  /* 0x000000a803007220 */ /* 0x000fe40000400000 */
[----:B------:R-:W-:Y:S02]  /*9110*/  IMAD.X R5, R21, 0x1, R125, P0 ;  /* 0x0000000115057824 */ /* 0x000fe400000e067d */
[----:B------:R-:W-:-:S05]  /*9120*/  FFMA R0, R71, R169, R0 ;  /* 0x000000a947007223 */ /* 0x000fca0000000000 */
[----:B------:R-:W-:-:S05]  /*9130*/  F2FP.BF16.F32.PACK_AB R0, RZ, R0 ;  /* 0x00000000ff00723e */ /* 0x000fca00000010ff */
[----:B------:R3:W-:Y:S01]  /*9140*/  STG.E.U16 desc[UR36][R4.64], R0 ;  /* 0x0000000004007986 */ /* 0x0007e2000c101524 */
[----:B------:R-:W-:Y:S05]  /*9150*/  BRA `(.L_x_267) ;  /* 0x0000003000fc7947 */ /* 0x000fea0003800000 */
.L_x_30:
[----:B------:R-:W-:Y:S01]  /*9160*/  ULDC.64 UR4, c[0x0][0x5c0] ;  /* 0x0001700000047ab9 */ /* 0x000fe20000000a00 */
[----:B------:R-:W-:Y:S01]  /*9170*/  ISETP.GT.AND P4, PT, R0, 0x1, P1 ;  /* 0x000000010000780c */ /* 0x000fe20000f84270 */
[-C--:B------:R-:W-:Y:S01]  /*9180*/  FMUL R120, R120, R169.reuse ;  /* 0x000000a978787220 */ /* 0x080fe20000400000 */
[----:B------:R-:W-:Y:S01]  /*9190*/  LEA R4, P0, R20, UR4, 0x1 ;  /* 0x0000000414047c11 */ /* 0x000fe2000f8008ff */
[-C--:B------:R-:W-:Y:S01]  /*91a0*/  FMUL R121, R121, R169.reuse ;  /* 0x000000a979797220 */ /* 0x080fe20000400000 */
[-C--:B------:R-:W-:Y:S01]  /*91b0*/  FMUL R122, R122, R169.reuse ;  /* 0x000000a97a7a7220 */ /* 0x080fe20000400000 */
[----:B------:R-:W-:Y:S01]  /*91c0*/  SHF.L.U64.HI R7, R14, 0x4, R15 ;  /* 0x000000040e077819 */ /* 0x000fe2000001020f */
[-C--:B------:R-:W-:Y:S01]  /*91d0*/  FMUL R123, R123, R169.reuse ;  /* 0x000000a97b7b7220 */ /* 0x080fe20000400000 */
[----:B------:R-:W-:Y:S01]  /*91e0*/  LEA.HI.X R5, R20, UR5, R185, 0x1, P0 ;  /* 0x0000000514057c11 */ /* 0x000fe200080f0cb9 */
[-C--:B------:R-:W-:Y:S01]  /*91f0*/  FMUL R124, R124, R169.reuse ;  /* 0x000000a97c7c7220 */ /* 0x080fe20000400000 */
[----:B------:R-:W-:Y:S01]  /*9200*/  ISETP.GT.AND P0, PT, R3, 0x8, PT ;  /* 0x000000080300780c */ /* 0x000fe20003f04270 */
[-C--:B------:R-:W-:Y:S01]  /*9210*/  FMUL R125, R125, R169.reuse ;  /* 0x000000a97d7d7220 */ /* 0x080fe20000400000 */
[----:B------:R-:W-:Y:S01]  /*9220*/  LEA R6, P5, R14, R4, 0x4 ;  /* 0x000000040e067211 */ /* 0x000fe200078a20ff */
[-C--:B------:R-:W-:Y:S01]  /*9230*/  FMUL R126, R126, R169.reuse ;  /* 0x000000a97e7e7220 */ /* 0x080fe20000400000 */
[----:B------:R-:W-:Y:S01]  /*9240*/  ISETP.GT.AND P3, PT, R0, RZ, P0 ;  /* 0x000000ff0000720c */ /* 0x000fe20000764270 */
[----:B------:R-:W-:Y:S01]  /*9250*/  FMUL R127, R127, R169 ;  /* 0x000000a97f7f7220 */ /* 0x000fe20000400000 */
[----:B------:R-:W-:Y:S01]  /*9260*/  F2FP.BF16.F32.PACK_AB R120, RZ, R120 ;  /* 0x00000078ff78723e */ /* 0x000fe200000010ff */
[----:B------:R-:W-:Y:S01]  /*9270*/  IMAD.X R7, R7, 0x1, R5, P5 ;  /* 0x0000000107077824 */ /* 0x000fe200028e0605 */
[----:B------:R-:W-:Y:S01]  /*9280*/  F2FP.BF16.F32.PACK_AB R121, RZ, R121 ;  /* 0x00000079ff79723e */ /* 0x000fe200000010ff */
[-C--:B------:R-:W-:Y:S01]  /*9290*/  FMUL R128, R128, R169.reuse ;  /* 0x000000a980807220 */ /* 0x080fe20000400000 */
[----:B------:R-:W-:Y:S01]  /*92a0*/  F2FP.BF16.F32.PACK_AB R122, RZ, R122 ;  /* 0x0000007aff7a723e */ /* 0x000fe200000010ff */
[----:B------:R-:W-:Y:S01]  /*92b0*/  @P2 STG.E.U16 desc[UR36][R4.64], R120 ;  /* 0x0000007804002986 */ /* 0x000fe2000c101524 */
[C---:B------:R-:W-:Y:S01]  /*92c0*/  ISETP.GT.AND P2, PT, R0.reuse, 0x1, P0 ;  /* 0x000000010000780c */ /* 0x040fe20000744270 */
[-C--:B------:R-:W-:Y:S01]  /*92d0*/  FMUL R129, R129, R169.reuse ;  /* 0x000000a981817220 */ /* 0x080fe20000400000 */
[C---:B------:R-:W-:Y:S01]  /*92e0*/  ISETP.GT.AND P5, PT, R0.reuse, 0x8, P1 ;  /* 0x000000080000780c */ /* 0x040fe20000fa4270 */
[----:B------:R-:W-:Y:S01]  /*92f0*/  @P4 STG.E.U16 desc[UR36][R4.64+0x2], R121 ;  /* 0x0000027904004986 */ /* 0x000fe2000c101524 */
[----:B------:R-:W-:Y:S01]  /*9300*/  ISETP.GT.AND P4, PT, R0, 0x9, P1 ;  /* 0x000000090000780c */ /* 0x000fe20000f84270 */
[----:B------:R-:W-:Y:S01]  /*9310*/  FMUL R130, R130, R169 ;  /* 0x000000a982827220 */ /* 0x000fe20000400000 */
[----:B------:R-:W-:Y:S01]  /*9320*/  F2FP.BF16.F32.PACK_AB R123, RZ, R123 ;  /* 0x0000007bff7b723e */ /* 0x000fe200000010ff */
[----:B------:R-:W-:Y:S01]  /*9330*/  @P3 STG.E.U16 desc[UR36][R6.64], R122 ;  /* 0x0000007a06003986 */ /* 0x000fe2000c101524 */
[----:B------:R-:W-:Y:S01]  /*9340*/  ISETP.GT.AND P3, PT, R0, 0x8, P0 ;  /* 0x000000080000780c */ /* 0x000fe20000764270 */
[-C--:B------:R-:W-:Y:S01]  /*9350*/  FMUL R131, R131, R169.reuse ;  /* 0x000000a983837220 */ /* 0x080fe20000400000 */
[----:B------:R-:W-:Y:S01]  /*9360*/  F2FP.BF16.F32.PACK_AB R124, RZ, R124 ;  /* 0x0000007cff7c723e */ /* 0x000fe200000010ff */
[----:B------:R-:W-:Y:S01]  /*9370*/  FMUL R132, R132, R169 ;  /* 0x000000a984847220 */ /* 0x000fe20000400000 */
[----:B------:R-:W-:Y:S01]  /*9380*/  F2FP.BF16.F32.PACK_AB R125, RZ, R125 ;  /* 0x0000007dff7d723e */ /* 0x000fe200000010ff */
[----:B------:R-:W-:Y:S01]  /*9390*/  @P2 STG.E.U16 desc[UR36][R6.64+0x2], R123 ;  /* 0x0000027b06002986 */ /* 0x000fe2000c101524 */
[----:B------:R-:W-:Y:S01]  /*93a0*/  F2FP.BF16.F32.PACK_AB R126, RZ, R126 ;  /* 0x0000007eff7e723e */ /* 0x000fe200000010ff */
[-C--:B------:R-:W-:Y:S01]  /*93b0*/  FMUL R133, R133, R169.reuse ;  /* 0x000000a985857220 */ /* 0x080fe20000400000 */
[C---:B------:R-:W-:Y:S01]  /*93c0*/  ISETP.GT.AND P2, PT, R0.reuse, 0x9, P0 ;  /* 0x000000090000780c */ /* 0x040fe20000744270 */
[----:B------:R-:W-:Y:S01]  /*93d0*/  @P5 STG.E.U16 desc[UR36][R4.64+0x10], R124 ;  /* 0x0000107c04005986 */ /* 0x000fe2000c101524 */
[----:B------:R-:W-:Y:S01]  /*93e0*/  ISETP.GT.AND P5, PT, R0, 0x10, P1 ;  /* 0x000000100000780c */ /* 0x000fe20000fa4270 */
[----:B------:R-:W-:Y:S01]  /*93f0*/  FMUL R134, R134, R169 ;  /* 0x000000a986867220 */ /* 0x000fe20000400000 */
[----:B------:R-:W-:Y:S01]  /*9400*/  F2FP.BF16.F32.PACK_AB R127, RZ, R127 ;  /* 0x0000007fff7f723e */ /* 0x000fe200000010ff */
[----:B------:R-:W-:Y:S01]  /*9410*/  @P4 STG.E.U16 desc[UR36][R4.64+0x12], R125 ;  /* 0x0000127d04004986 */ /* 0x000fe2000c101524 */
[C---:B------:R-:W-:Y:S01]  /*9420*/  ISETP.GT.AND P4, PT, R0.reuse, 0x11, P1 ;  /* 0x000000110000780c */ /* 0x040fe20000f84270 */
[-C--:B------:R-:W-:Y:S01]  /*9430*/  FMUL R135, R135, R169.reuse ;  /* 0x000000a987877220 */ /* 0x080fe20000400000 */
[----:B------:R-:W-:Y:S01]  /*9440*/  F2FP.BF16.F32.PACK_AB R128, RZ, R128 ;  /* 0x00000080ff80723e */ /* 0x000fe200000010ff */
[----:B------:R-:W-:Y:S01]  /*9450*/  @P3 STG.E.U16 desc[UR36][R6.64+0x10], R126 ;  /* 0x0000107e06003986 */ /* 0x000fe2000c101524 */
[----:B------:R-:W-:Y:S01]  /*9460*/  ISETP.GT.AND P3, PT, R0, 0x10, P0 ;  /* 0x000000100000780c */ /* 0x000fe20000764270 */
        /* <DEDUP_REMOVED lines=58> */
[-C--:B------:R-:W-:Y:S01]  /*9810*/  FMUL R151, R151, R169.reuse ;  /* 0x000000a997977220 */ /* 0x080fe20000400000 */
[----:B------:R-:W-:Y:S01]  /*9820*/  F2FP.BF16.F32.PACK_AB R144, RZ, R144 ;  /* 0x00000090ff90723e */ /* 0x000fe200000010ff */
        /* <DEDUP_REMOVED lines=59> */
[----:B------:R-:W-:Y:S01]  /*9be0*/  ISETP.GT.AND P2, PT, R0, 0x49, P0 ;  /* 0x000000490000780c */ /* 0x000fe20000744270 */
[----:B------:R-:W-:Y:S01]  /*9bf0*/  IMAD.SHL.U32 R13, R14, 0x100, RZ ;  /* 0x000001000e0d7824 */ /* 0x000fe200078e00ff */
[----:B------:R-:W-:Y:S01]  /*9c00*/  F2FP.BF16.F32.PACK_AB R160, RZ, R160 ;  /* 0x000000a0ffa0723e */ /* 0x000fe200000010ff */
[----:B------:R-:W-:Y:S01]  /*9c10*/  @P3 STG.E.U16 desc[UR36][R4.64+0x90], R156 ;  /* 0x0000909c04003986 */ /* 0x000fe2000c101524 */
[C---:B------:R-:W-:Y:S01]  /*9c20*/  ISETP.GT.AND P3, PT, R0.reuse, 0x50, P1 ;  /* 0x000000500000780c */ /* 0x040fe20000f64270 */
[----:B------:R-:W-:Y:S01]  /*9c30*/  FMUL R167, R167, R169 ;  /* 0x000000a9a7a77220 */ /* 0x000fe20000400000 */
[----:B------:R-:W-:Y:S01]  /*9c40*/  F2FP.BF16.F32.PACK_AB R161, RZ, R161 ;  /* 0x000000a1ffa1723e */ /* 0x000fe200000010ff */
[----:B------:R-:W-:Y:S01]  /*9c50*/  @P5 STG.E.U16 desc[UR36][R4.64+0x92], R157 ;  /* 0x0000929d04005986 */ /* 0x000fe2000c101524 */
[----:B------:R-:W-:Y:S01]  /*9c60*/  ISETP.GT.AND P5, PT, R0, 0x51, P1 ;  /* 0x000000510000780c */ /* 0x000fe20000fa4270 */
[-C--:B------:R-:W-:Y:S01]  /*9c70*/  FMUL R72, R72, R169.reuse ;  /* 0x000000a948487220 */ /* 0x080fe20000400000 */
        /* <DEDUP_REMOVED lines=12> */
[----:B------:R-:W-:Y:S01]  /*9d40*/  ISETP.GT.AND P1, PT, R0, 0x59, P1 ;  /* 0x000000590000780c */ /* 0x000fe20000f24270 */
[----:B------:R-:W-:Y:S01]  /*9d50*/  @P5 STG.E.U16 desc[UR36][R4.64+0xa2], R161 ;  /* 0x0000a2a104005986 */ /* 0x000fe2000c101524 */
[----:B------:R-:W-:Y:S01]  /*9d60*/  F2FP.BF16.F32.PACK_AB R165, RZ, R165 ;  /* 0x000000a5ffa5723e */ /* 0x000fe200000010ff */
[-C--:B------:R-:W-:Y:S01]  /*9d70*/  FMUL R76, R76, R169.reuse ;  /* 0x000000a94c4c7220 */ /* 0x080fe20000400000 */
[----:B------:R-:W-:Y:S01]  /*9d80*/  F2FP.BF16.F32.PACK_AB R166, RZ, R166 ;  /* 0x000000a6ffa6723e */ /* 0x000fe200000010ff */
[----:B------:R-:W-:Y:S01]  /*9d90*/  @P4 STG.E.U16 desc[UR36][R6.64+0xa0], R162 ;  /* 0x0000a0a206004986 */ /* 0x000fe2000c101524 */
[C---:B------:R-:W-:Y:S01]  /*9da0*/  ISETP.GT.AND P4, PT, R0.reuse, 0x58, P0 ;  /* 0x000000580000780c */ /* 0x040fe20000784270 */
[-C--:B------:R-:W-:Y:S01]  /*9db0*/  FMUL R77, R77, R169.reuse ;  /* 0x000000a94d4d7220 */ /* 0x080fe20000400000 */
[----:B------:R-:W-:Y:S01]  /*9dc0*/  ISETP.GT.AND P0, PT, R0, 0x59, P0 ;  /* 0x000000590000780c */ /* 0x000fe20000704270 */
[----:B------:R-:W-:Y:S01]  /*9dd0*/  @P2 STG.E.U16 desc[UR36][R6.64+0xa2], R163 ;  /* 0x0000a2a306002986 */ /* 0x000fe2000c101524 */
[----:B------:R-:W-:Y:S01]  /*9de0*/  SHF.L.U64.HI R15, R14, 0x8, R15 ;  /* 0x000000080e0f7819 */ /* 0x000fe2000001020f */
[----:B------:R-:W-:Y:S01]  /*9df0*/  FMUL R78, R78, R169 ;  /* 0x000000a94e4e7220 */ /* 0x000fe20000400000 */
[----:B------:R-:W-:Y:S01]  /*9e00*/  F2FP.BF16.F32.PACK_AB R167, RZ, R167 ;  /* 0x000000a7ffa7723e */ /* 0x000fe200000010ff */
[----:B------:R-:W-:Y:S01]  /*9e10*/  @P3 STG.E.U16 desc[UR36][R4.64+0xb0], R164 ;  /* 0x0000b0a404003986 */ /* 0x000fe2000c101524 */
[----:B------:R-:W-:Y:S01]  /*9e20*/  ISETP.GT.AND P3, PT, R3, 0x80, PT ;  /* 0x000000800300780c */ /* 0x000fe20003f64270 */
[-C--:B------:R-:W-:Y:S01]  /*9e30*/  FMUL R79, R79, R169.reuse ;  /* 0x000000a94f4f7220 */ /* 0x080fe20000400000 */
[----:B------:R-:W-:Y:S01]  /*9e40*/  F2FP.BF16.F32.PACK_AB R72, RZ, R72 ;  /* 0x00000048ff48723e */ /* 0x000fe200000010ff */
[----:B------:R-:W-:Y:S01]  /*9e50*/  @P1 STG.E.U16 desc[UR36][R4.64+0xb2], R165 ;  /* 0x0000b2a504001986 */ /* 0x000fe2000c101524 */
[----:B------:R-:W-:Y:S01]  /*9e60*/  ISETP.GT.AND P2, PT, R0, RZ, P3 ;  /* 0x000000ff0000720c */ /* 0x000fe20001f44270 */
[-C--:B------:R-:W-:Y:S01]  /*9e70*/  FMUL R80, R80, R169.reuse ;  /* 0x000000a950507220 */ /* 0x080fe20000400000 */
[C---:B------:R-:W-:Y:S01]  /*9e80*/  LOP3.LUT R17, R13.reuse, 0x2, RZ, 0xfc, !PT ;  /* 0x000000020d117812 */ /* 0x040fe200078efcff */
[----:B------:R-:W-:Y:S01]  /*9e90*/  @P4 STG.E.U16 desc[UR36][R6.64+0xb0], R166 ;  /* 0x0000b0a606004986 */ /* 0x000fe2000c101524 */
[-C--:B------:R-:W-:Y:S01]  /*9ea0*/  IADD3 R8, P4, R13, R4.reuse, RZ ;  /* 0x000000040d087210 */ /* 0x080fe20007f9e0ff */
[----:B------:R-:W-:Y:S01]  /*9eb0*/  FMUL R81, R81, R169 ;  /* 0x000000a951517220 */ /* 0x000fe20000400000 */
[----:B------:R-:W-:Y:S01]  /*9ec0*/  ISETP.GT.AND P1, PT, R0, 0x1, P3 ;  /* 0x000000010000780c */ /* 0x000fe20001f24270 */
[----:B------:R-:W-:Y:S01]  /*9ed0*/  @P0 STG.E.U16 desc[UR36][R6.64+0xb2], R167 ;  /* 0x0000b2a706000986 */ /* 0x000fe2000c101524 */
[----:B------:R-:W-:Y:S01]  /*9ee0*/  IADD3 R20, P0, R17, R4, RZ ;  /* 0x0000000411147210 */ /* 0x000fe20007f1e0ff */
[--C-:B------:R-:W-:Y:S01]  /*9ef0*/  IMAD.X R9, R15, 0x1, R5.reuse, P4 ;  /* 0x000000010f097824 */ /* 0x100fe200020e0605 */
[----:B------:R-:W-:Y:S01]  /*9f00*/  F2FP.BF16.F32.PACK_AB R73, RZ, R73 ;  /* 0x00000049ff49723e */ /* 0x000fe200000010ff */
[-C--:B------:R-:W-:Y:S01]  /*9f10*/  FMUL R83, R83, R169.reuse ;  /* 0x000000a953537220 */ /* 0x080fe20000400000 */
[----:B------:R-:W-:Y:S01]  /*9f20*/  IADD3 R10, P5, R13, R6, RZ ;  /* 0x000000060d0a7210 */ /* 0x000fe20007fbe0ff */
[----:B------:R-:W-:Y:S01]  /*9f30*/  IMAD.X R21, R15, 0x1, R5, P0 ;  /* 0x000000010f157824 */ /* 0x000fe200000e0605 */
[----:B------:R0:W-:Y:S01]  /*9f40*/  @P2 STG.E.U16 desc[UR36][R8.64], R72 ;  /* 0x0000004808002986 */ /* 0x0001e2000c101524 */
[----:B------:R-:W-:Y:S01]  /*9f50*/  ISETP.GT.AND P2, PT, R3, 0x88, PT ;  /* 0x000000880300780c */ /* 0x000fe20003f44270 */
[-C--:B------:R-:W-:Y:S01]  /*9f60*/  FMUL R84, R84, R169.reuse ;  /* 0x000000a954547220 */ /* 0x080fe20000400000 */
[----:B------:R-:W-:Y:S01]  /*9f70*/  F2FP.BF16.F32.PACK_AB R74, RZ, R74 ;  /* 0x0000004aff4a723e */ /* 0x000fe200000010ff */
[--C-:B------:R-:W-:Y:S01]  /*9f80*/  IMAD.X R11, R15, 0x1, R7.reuse, P5 ;  /* 0x000000010f0b7824 */ /* 0x100fe200028e0607 */
[C---:B------:R-:W-:Y:S01]  /*9f90*/  ISETP.GT.AND P4, PT, R0.reuse, RZ, P2 ;  /* 0x000000ff0000720c */ /* 0x040fe20001784270 */
[----:B------:R1:W-:Y:S01]  /*9fa0*/  @P1 STG.E.U16 desc[UR36][R20.64], R73 ;  /* 0x0000004914001986 */ /* 0x0003e2000c101524 */
[----:B------:R-:W-:Y:S01]  /*9fb0*/  ISETP.GT.AND P1, PT, R0, 0x1, P2 ;  /* 0x000000010000780c */ /* 0x000fe20001724270 */
[-C--:B------:R-:W-:Y:S01]  /*9fc0*/  FMUL R85, R85, R169.reuse ;  /* 0x000000a955557220 */ /* 0x080fe20000400000 */
[----:B------:R-:W-:Y:S01]  /*9fd0*/  PRMT R12, R74, 0x7610, R12 ;  /* 0x000076104a0c7816 */ /* 0x000fe2000000000c */
[-C--:B------:R-:W-:Y:S01]  /*9fe0*/  FMUL R86, R86, R169.reuse ;  /* 0x000000a956567220 */ /* 0x080fe20000400000 */
[----:B------:R-:W-:Y:S01]  /*9ff0*/  LOP3.LUT R19, R13, 0x10, RZ, 0xfc, !PT ;  /* 0x000000100d137812 */ /* 0x000fe200078efcff */
[-C--:B------:R-:W-:Y:S01]  /*a000*/  FMUL R88, R88, R169.reuse ;  /* 0x000000a958587220 */ /* 0x080fe20000400000 */
[----:B0-----:R-:W-:Y:S01]  /*a010*/  IADD3 R72, P5, R17, R6, RZ ;  /* 0x0000000611487210 */ /* 0x001fe20007fbe0ff */
[----:B------:R-:W-:Y:S01]  /*a020*/  FMUL R87, R87, R169 ;  /* 0x000000a957577220 */ /* 0x000fe20000400000 */
[----:B------:R-:W-:Y:S01]  /*a030*/  F2FP.BF16.F32.PACK_AB R75, RZ, R75 ;  /* 0x0000004bff4b723e */ /* 0x000fe200000010ff */
[-C--:B------:R-:W-:Y:S01]  /*a040*/  FMUL R90, R90, R169.reuse ;  /* 0x000000a95a5a7220 */ /* 0x080fe20000400000 */
[----:B------:R-:W-:Y:S01]  /*a050*/  ISETP.GT.AND P0, PT, R0, 0x8, P3 ;  /* 0x000000080000780c */ /* 0x000fe20001f04270 */
[----:B-1----:R-:W-:Y:S01]  /*a060*/  IMAD.X R73, R15, 0x1, R7, P5 ;  /* 0x000000010f497824 */ /* 0x002fe200028e0607 */
[----:B------:R0:W-:Y:S01]  /*a070*/  @P4 STG.E.U16 desc[UR36][R10.64], R12 ;  /* 0x0000000c0a004986 */ /* 0x0001e2000c101524 */
[----:B------:R-:W-:Y:S01]  /*a080*/  IADD3 R74, P4, R19, R4, RZ ;  /* 0x00000004134a7210 */ /* 0x000fe20007f9e0ff */
[-C--:B------:R-:W-:Y:S01]  /*a090*/  FMUL R92, R92, R169.reuse ;  /* 0x000000a95c5c7220 */ /* 0x080fe20000400000 */
[----:B------:R-:W-:Y:S01]  /*a0a0*/  F2FP.BF16.F32.PACK_AB R76, RZ, R76 ;  /* 0x0000004cff4c723e */ /* 0x000fe200000010ff */
[----:B------:R1:W-:Y:S01]  /*a0b0*/  @P1 STG.E.U16 desc[UR36][R72.64], R75 ;  /* 0x0000004b48001986 */ /* 0x0003e2000c101524 */
[----:B------:R-:W-:Y:S01]  /*a0c0*/  LOP3.LUT R21, R13, 0x12, RZ, 0xfc, !PT ;  /* 0x000000120d157812 */ /* 0x000fe200078efcff */
[-C--:B------:R-:W-:Y:S01]  /*a0d0*/  FMUL R95, R95, R169.reuse ;  /* 0x000000a95f5f7220 */ /* 0x080fe20000400000 */
[----:B------:R-:W-:Y:S01]  /*a0e0*/  PRMT R14, R76, 0x7610, R14 ;  /* 0x000076104c0e7816 */ /* 0x000fe2000000000e */
[-C--:B------:R-:W-:Y:S01]  /*a0f0*/  FMUL R97, R97, R169.reuse ;  /* 0x000000a961617220 */ /* 0x080fe20000400000 */
[----:B------:R-:W-:Y:S01]  /*a100*/  ISETP.GT.AND P1, PT, R0, 0x9, P3 ;  /* 0x000000090000780c */ /* 0x000fe20001f24270 */
[-C--:B------:R-:W-:Y:S01]  /*a110*/  FMUL R98, R98, R169.reuse ;  /* 0x000000a962627220 */ /* 0x080fe20000400000 */
[----:B------:R-:W-:Y:S01]  /*a120*/  F2FP.BF16.F32.PACK_AB R78, RZ, R78 ;  /* 0x0000004eff4e723e */ /* 0x000fe200000010ff */
[----:B------:R-:W-:Y:S01]  /*a130*/  FMUL R99, R99, R169 ;  /* 0x000000a963637220 */ /* 0x000fe20000400000 */
[----:B0-----:R-:W-:Y:S01]  /*a140*/  F2FP.BF16.F32.PACK_AB R12, RZ, R77 ;  /* 0x0000004dff0c723e */ /* 0x001fe200000010ff */
[-C--:B------:R-:W-:Y:S01]  /*a150*/  FMUL R100, R100, R169.reuse ;  /* 0x000000a964647220 */ /* 0x080fe20000400000 */
[----:B------:R-:W-:Y:S01]  /*a160*/  PRMT R120, R78, 0x7610, R120 ;  /* 0x000076104e787816 */ /* 0x000fe20000000078 */
[--C-:B-1----:R-:W-:Y:S01]  /*a170*/  IMAD.X R75, R15, 0x1, R5.reuse, P4 ;  /* 0x000000010f4b7824 */ /* 0x102fe200020e0605 */
[----:B------:R-:W-:Y:S01]  /*a180*/  IADD3 R76, P4, R21, R4, RZ ;  /* 0x00000004154c7210 */ /* 0x000fe20007f9e0ff */
[-C--:B------:R-:W-:Y:S01]  /*a190*/  FMUL R102, R102, R169.reuse ;  /* 0x000000a966667220 */ /* 0x080fe20000400000 */
[----:B------:R-:W-:Y:S01]  /*a1a0*/  PRMT R20, R12, 0x7610, R20 ;  /* 0x000076100c147816 */ /* 0x000fe20000000014 */
[-C--:B------:R-:W-:Y:S01]  /*a1b0*/  FMUL R103, R103, R169.reuse ;  /* 0x000000a967677220 */ /* 0x080fe20000400000 */
[----:B------:R0:W-:Y:S01]  /*a1c0*/  @P0 STG.E.U16 desc[UR36][R74.64], R14 ;  /* 0x0000000e4a000986 */ /* 0x0001e2000c101524 */
[----:B------:R-:W-:Y:S01]  /*a1d0*/  IMAD.X R77, R15, 0x1, R5, P4 ;  /* 0x000000010f4d7824 */ /* 0x000fe200020e0605 */
[-C--:B------:R-:W-:Y:S01]  /*a1e0*/  IADD3 R72, P4, R19, R6.reuse, RZ ;  /* 0x0000000613487210 */ /* 0x080fe20007f9e0ff */
[-C--:B------:R-:W-:Y:S01]  /*a1f0*/  FMUL R104, R104, R169.reuse ;  /* 0x000000a968687220 */ /* 0x080fe20000400000 */
[C---:B------:R-:W-:Y:S01]  /*a200*/  ISETP.GT.AND P0, PT, R0.reuse, 0x8, P2 ;  /* 0x000000080000780c */ /* 0x040fe20001704270 */
[----:B------:R-:W-:Y:S01]  /*a210*/  FMUL R105, R105, R169 ;  /* 0x000000a969697220 */ /* 0x000fe20000400000 */
[----:B------:R-:W-:Y:S01]  /*a220*/  IADD3 R78, P5, R21, R6, RZ ;  /* 0x00000006154e7210 */ /* 0x000fe20007fbe0ff */
[C-C-:B------:R-:W-:Y:S01]  /*a230*/  IMAD.X R73, R15.reuse, 0x1, R7.reuse, P4 ;  /* 0x000000010f497824 */ /* 0x140fe200020e0607 */
[----:B------:R-:W-:Y:S01]  /*a240*/  ISETP.GT.AND P4, PT, R0, 0x9, P2 ;  /* 0x000000090000780c */ /* 0x000fe20001784270 */
[----:B------:R1:W-:Y:S01]  /*a250*/  @P1 STG.E.U16 desc[UR36][R76.64], R20 ;  /* 0x000000144c001986 */ /* 0x0003e2000c101524 */
[----:B------:R-:W-:Y:S01]  /*a260*/  F2FP.BF16.F32.PACK_AB R12, RZ, R79 ;  /* 0x0000004fff0c723e */ /* 0x000fe200000010ff */
[----:B------:R-:W-:Y:S01]  /*a270*/  IMAD.X R79, R15, 0x1, R7, P5 ;  /* 0x000000010f4f7824 */ /* 0x000fe200028e0607 */
[----:B------:R-:W-:Y:S01]  /*a280*/  F2FP.BF16.F32.PACK_AB R80, RZ, R80 ;  /* 0x00000050ff50723e */ /* 0x000fe200000010ff */
[-C--:B------:R-:W-:Y:S01]  /*a290*/  FMUL R107, R107, R169.reuse ;  /* 0x000000a96b6b7220 */ /* 0x080fe20000400000 */
[----:B0-----:R-:W-:Y:S01]  /*a2a0*/  PRMT R14, R12, 0x7610, R14 ;  /* 0x000076100c0e7816 */ /* 0x001fe2000000000e */
[-C--:B------:R-:W-:Y:S01]  /*a2b0*/  FMUL R108, R108, R169.reuse ;  /* 0x000000a96c6c7220 */ /* 0x080fe20000400000 */
[----:B------:R-:W-:Y:S01]  /*a2c0*/  LOP3.LUT R75, R13, 0x20, RZ, 0xfc, !PT ;  /* 0x000000200d4b7812 */ /* 0x000fe200078efcff */
[----:B------:R0:W-:Y:S01]  /*a2d0*/  @P0 STG.E.U16 desc[UR36][R72.64], R120 ;  /* 0x0000007848000986 */ /* 0x0001e2000c101524 */
[C---:B------:R-:W-:Y:S01]  /*a2e0*/  ISETP.GT.AND P1, PT, R0.reuse, 0x10, P3 ;  /* 0x000000100000780c */ /* 0x040fe20001f24270 */
[-C--:B------:R-:W-:Y:S01]  /*a2f0*/  FMUL R109, R109, R169.reuse ;  /* 0x000000a96d6d7220 */ /* 0x080fe20000400000 */
[----:B------:R-:W-:Y:S01]  /*a300*/  ISETP.GT.AND P0, PT, R0, 0x11, P3 ;  /* 0x000000110000780c */ /* 0x000fe20001f04270 */
[----:B------:R2:W-:Y:S01]  /*a310*/  @P4 STG.E.U16 desc[UR36][R78.64], R14 ;  /* 0x0000000e4e004986 */ /* 0x0005e2000c101524 */
[----:B-1----:R-:W-:Y:S01]  /*a320*/  IADD3 R76, P5, R75, R4, RZ ;  /* 0x000000044b4c7210 */ /* 0x002fe20007fbe0ff */
[-C--:B------:R-:W-:Y:S01]  /*a330*/  FMUL R110, R110, R169.reuse ;  /* 0x000000a96e6e7220 */ /* 0x080fe20000400000 */
[----:B------:R-:W-:Y:S01]  /*a340*/  PRMT R20, R80, 0x7610, R20 ;  /* 0x0000761050147816 */ /* 0x000fe20000000014 */
[----:B------:R-:W-:Y:S01]  /*a350*/  FMUL R112, R112, R169 ;  /* 0x000000a970707220 */ /* 0x000fe20000400000 */
[----:B------:R-:W-:Y:S01]  /*a360*/  F2FP.BF16.F32.PACK_AB R12, RZ, R81 ;  /* 0x00000051ff0c723e */ /* 0x000fe200000010ff */
[--C-:B------:R-:W-:Y:S01]  /*a370*/  IMAD.X R77, R15, 0x1, R5.reuse, P5 ;  /* 0x000000010f4d7824 */ /* 0x100fe200028e0605 */
[----:B------:R-:W-:Y:S01]  /*a380*/  F2FP.BF16.F32.PACK_AB R84, RZ, R84 ;  /* 0x00000054ff54723e */ /* 0x000fe200000010ff */
[-C--:B------:R-:W-:Y:S01]  /*a390*/  FMUL R111, R111, R169.reuse ;  /* 0x000000a96f6f7220 */ /* 0x080fe20000400000 */
[----:B0-----:R-:W-:Y:S01]  /*a3a0*/  LOP3.LUT R73, R13, 0x22, RZ, 0xfc, !PT ;  /* 0x000000220d497812 */ /* 0x001fe200078efcff */
[-C--:B------:R-:W-:Y:S01]  /*a3b0*/  FMUL R114, R114, R169.reuse ;  /* 0x000000a972727220 */ /* 0x080fe20000400000 */
[----:B------:R-:W-:Y:S01]  /*a3c0*/  PRMT R72, R12, 0x7610, R72 ;  /* 0x000076100c487816 */ /* 0x000fe20000000048 */
[----:B------:R0:W-:Y:S01]  /*a3d0*/  @P1 STG.E.U16 desc[UR36][R76.64], R20 ;  /* 0x000000144c001986 */ /* 0x0001e2000c101524 */
[----:B------:R-:W-:Y:S01]  /*a3e0*/  IADD3 R80, P4, R73, R4, RZ ;  /* 0x0000000449507210 */ /* 0x000fe20007f9e0ff */
[-C--:B------:R-:W-:Y:S01]  /*a3f0*/  FMUL R12, R82, R169.reuse ;  /* 0x000000a9520c7220 */ /* 0x080fe20000400000 */
[----:B------:R-:W-:Y:S01]  /*a400*/  ISETP.GT.AND P1, PT, R0, 0x10, P2 ;  /* 0x000000100000780c */ /* 0x000fe20001724270 */
[-C--:B------:R-:W-:Y:S01]  /*a410*/  FMUL R115, R115, R169.reuse ;  /* 0x000000a973737220 */ /* 0x080fe20000400000 */
[-C--:B------:R-:W-:Y:S01]  /*a420*/  IADD3 R120, P5, R73, R6.reuse, RZ ;  /* 0x0000000649787210 */ /* 0x080fe20007fbe0ff */
[----:B------:R-:W-:Y:S01]  /*a430*/  IMAD.X R81, R15, 0x1, R5, P4 ;  /* 0x000000010f517824 */ /* 0x000fe200020e0605 */
[----:B------:R-:W-:Y:S01]  /*a440*/  IADD3 R82, P4, R75, R6, RZ ;  /* 0x000000064b527210 */ /* 0x000fe20007f9e0ff */
[----:B------:R-:W-:Y:S01]  /*a450*/  FMUL R116, R116, R169 ;  /* 0x000000a974747220 */ /* 0x000fe20000400000 */
[----:B--2---:R-:W-:Y:S01]  /*a460*/  F2FP.BF16.F32.PACK_AB R14, RZ, R83 ;  /* 0x00000053ff0e723e */ /* 0x004fe200000010ff */
[C-C-:B------:R-:W-:Y:S01]  /*a470*/  IMAD.X R121, R15.reuse, 0x1, R7.reuse, P5 ;  /* 0x000000010f797824 */ /* 0x140fe200028e0607 */
[----:B------:R1:W-:Y:S01]  /*a480*/  @P0 STG.E.U16 desc[UR36][R80.64], R72 ;  /* 0x0000004850000986 */ /* 0x0003e2000c101524 */
[----:B------:R-:W-:Y:S01]  /*a490*/  ISETP.GT.AND P0, PT, R0, 0x11, P2 ;  /* 0x000000110000780c */ /* 0x000fe20001704270 */
[----:B------:R-:W-:Y:S01]  /*a4a0*/  IMAD.X R83, R15, 0x1, R7, P4 ;  /* 0x000000010f537824 */ /* 0x000fe200020e0607 */
[----:B------:R-:W-:Y:S01]  /*a4b0*/  F2FP.BF16.F32.PACK_AB R12, RZ, R12 ;  /* 0x0000000cff0c723e */ /* 0x000fe200000010ff */
[-C--:B------:R-:W-:Y:S01]  /*a4c0*/  FMUL R117, R117, R169.reuse ;  /* 0x000000a975757220 */ /* 0x080fe20000400000 */
[C---:B0-----:R-:W-:Y:S01]  /*a4d0*/  LOP3.LUT R77, R13.reuse, 0x30, RZ, 0xfc, !PT ;  /* 0x000000300d4d7812 */ /* 0x041fe200078efcff */
[-C--:B------:R-:W-:Y:S01]  /*a4e0*/  FMUL R118, R118, R169.reuse ;  /* 0x000000a976767220 */ /* 0x080fe20000400000 */
[----:B------:R-:W-:Y:S01]  /*a4f0*/  LOP3.LUT R79, R13, 0x32, RZ, 0xfc, !PT ;  /* 0x000000320d4f7812 */ /* 0x000fe200078efcff */
[----:B------:R0:W-:Y:S01]  /*a500*/  @P1 STG.E.U16 desc[UR36][R82.64], R12 ;  /* 0x0000000c52001986 */ /* 0x0001e2000c101524 */
[----:B------:R-:W-:Y:S01]  /*a510*/  ISETP.GT.AND P1, PT, R0, 0x18, P3 ;  /* 0x000000180000780c */ /* 0x000fe20001f24270 */
[-C--:B------:R-:W-:Y:S01]  /*a520*/  FMUL R119, R119, R169.reuse ;  /* 0x000000a977777220 */ /* 0x080fe20000400000 */
[----:B------:R-:W-:Y:S01]  /*a530*/  PRMT R20, R84, 0x7610, R20 ;  /* 0x0000761054147816 */ /* 0x000fe20000000014 */
[-C--:B------:R-:W-:Y:S01]  /*a540*/  FMUL R24, R24, R169.reuse ;  /* 0x000000a918187220 */ /* 0x080fe20000400000 */
[-C--:B-1----:R-:W-:Y:S01]  /*a550*/  IADD3 R80, P4, R77, R4.reuse, RZ ;  /* 0x000000044d507210 */ /* 0x082fe20007f9e0ff */
[----:B------:R1:W-:Y:S01]  /*a560*/  @P0 STG.E.U16 desc[UR36][R120.64], R14 ;  /* 0x0000000e78000986 */ /* 0x0003e2000c101524 */
[----:B------:R-:W-:Y:S01]  /*a570*/  ISETP.GT.AND P0, PT, R0, 0x19, P3 ;  /* 0x000000190000780c */ /* 0x000fe20001f04270 */
[----:B------:R-:W-:Y:S01]  /*a580*/  FMUL R30, R30, R169 ;  /* 0x000000a91e1e7220 */ /* 0x000fe20000400000 */
[----:B------:R-:W-:Y:S01]  /*a590*/  F2FP.BF16.F32.PACK_AB R85, RZ, R85 ;  /* 0x00000055ff55723e */ /* 0x000fe200000010ff */
[--C-:B------:R-:W-:Y:S01]  /*a5a0*/  IMAD.X R81, R15, 0x1, R5.reuse, P4 ;  /* 0x000000010f517824 */ /* 0x100fe200020e0605 */
[----:B------:R-:W-:Y:S01]  /*a5b0*/  ISETP.GT.AND P4, PT, R0, 0x18, P2 ;  /* 0x000000180000780c */ /* 0x000fe20001784270 */
[-C--:B------:R-:W-:Y:S01]  /*a5c0*/  FMUL R31, R31, R169.reuse ;  /* 0x000000a91f1f7220 */ /* 0x080fe20000400000 */
[----:B0-----:R-:W-:Y:S01]  /*a5d0*/  IADD3 R82, P5, R79, R4, RZ ;  /* 0x000000044f527210 */ /* 0x001fe20007fbe0ff */
[-C--:B------:R-:W-:Y:S01]  /*a5e0*/  FMUL R32, R32, R169.reuse ;  /* 0x000000a920207220 */ /* 0x080fe20000400000 */
[----:B------:R-:W-:Y:S01]  /*a5f0*/  F2FP.BF16.F32.PACK_AB R12, RZ, R86 ;  /* 0x00000056ff0c723e */ /* 0x000fe200000010ff */
[----:B------:R0:W-:Y:S01]  /*a600*/  @P1 STG.E.U16 desc[UR36][R80.64], R20 ;  /* 0x0000001450001986 */ /* 0x0001e2000c101524 */
[----:B------:R-:W-:Y:S01]  /*a610*/  ISETP.GT.AND P1, PT, R0, 0x19, P2 ;  /* 0x000000190000780c */ /* 0x000fe20001724270 */
[----:B------:R-:W-:Y:S01]  /*a620*/  IMAD.X R83, R15, 0x1, R5, P5 ;  /* 0x000000010f537824 */ /* 0x000fe200028e0605 */
[----:B------:R-:W-:Y:S01]  /*a630*/  IADD3 R84, P5, R77, R6, RZ ;  /* 0x000000064d547210 */ /* 0x000fe20007fbe0ff */
[-C--:B------:R-:W-:Y:S01]  /*a640*/  FMUL R33, R33, R169.reuse ;  /* 0x000000a921217220 */ /* 0x080fe20000400000 */
[----:B-1----:R-:W-:Y:S01]  /*a650*/  F2FP.BF16.F32.PACK_AB R14, RZ, R88 ;  /* 0x00000058ff0e723e */ /* 0x002fe200000010ff */
[----:B------:R-:W-:Y:S01]  /*a660*/  FMUL R34, R34, R169 ;  /* 0x000000a922227220 */ /* 0x000fe20000400000 */
[----:B------:R1:W-:Y:S01]  /*a670*/  @P0 STG.E.U16 desc[UR36][R82.64], R85 ;  /* 0x0000005552000986 */ /* 0x0003e2000c101524 */
[----:B------:R-:W-:Y:S01]  /*a680*/  F2FP.BF16.F32.PACK_AB R87, RZ, R87 ;  /* 0x00000057ff57723e */ /* 0x000fe200000010ff */
[-C--:B------:R-:W-:Y:S01]  /*a690*/  FMUL R35, R35, R169.reuse ;  /* 0x000000a923237220 */ /* 0x080fe20000400000 */
[----:B------:R-:W-:Y:S01]  /*a6a0*/  ISETP.GT.AND P0, PT, R0, 0x20, P3 ;  /* 0x000000200000780c */ /* 0x000fe20001f04270 */
[-C--:B------:R-:W-:Y:S01]  /*a6b0*/  FMUL R36, R36, R169.reuse ;  /* 0x000000a924247220 */ /* 0x080fe20000400000 */
[----:B0-----:R-:W-:Y:S01]  /*a6c0*/  PRMT R20, R12, 0x7610, R20 ;  /* 0x000076100c147816 */ /* 0x001fe20000000014 */
[-C--:B------:R-:W-:Y:S01]  /*a6d0*/  FMUL R12, R89, R169.reuse ;  /* 0x000000a9590c7220 */ /* 0x080fe20000400000 */
[----:B------:R-:W-:Y:S01]  /*a6e0*/  LOP3.LUT R81, R13, 0x40, RZ, 0xfc, !PT ;  /* 0x000000400d517812 */ /* 0x000fe200078efcff */
[-C--:B------:R-:W-:Y:S01]  /*a6f0*/  FMUL R37, R37, R169.reuse ;  /* 0x000000a925257220 */ /* 0x080fe20000400000 */
[----:B------:R-:W-:Y:S01]  /*a700*/  PRMT R72, R87, 0x7610, R72 ;  /* 0x0000761057487816 */ /* 0x000fe20000000048 */
[-C--:B------:R-:W-:Y:S01]  /*a710*/  FMUL R38, R38, R169.reuse ;  /* 0x000000a926267220 */ /* 0x080fe20000400000 */
[----:B------:R-:W-:Y:S01]  /*a720*/  PRMT R74, R14, 0x7610, R74 ;  /* 0x000076100e4a7816 */ /* 0x000fe2000000004a */
[--C-:B-1----:R-:W-:Y:S01]  /*a730*/  IMAD.X R85, R15, 0x1, R7.reuse, P5 ;  /* 0x000000010f557824 */ /* 0x102fe200028e0607 */
[----:B------:R-:W-:Y:S01]  /*a740*/  IADD3 R86, P5, R79, R6, RZ ;  /* 0x000000064f567210 */ /* 0x000fe20007fbe0ff */
[-C--:B------:R-:W-:Y:S01]  /*a750*/  FMUL R39, R39, R169.reuse ;  /* 0x000000a927277220 */ /* 0x080fe20000400000 */
[----:B------:R-:W-:Y:S01]  /*a760*/  LOP3.LUT R83, R13, 0x42, RZ, 0xfc, !PT ;  /* 0x000000420d537812 */ /* 0x000fe200078efcff */
[-C--:B------:R-:W-:Y:S01]  /*a770*/  FMUL R40, R40, R169.reuse ;  /* 0x000000a928287220 */ /* 0x080fe20000400000 */
[----:B------:R0:W-:Y:S01]  /*a780*/  @P4 STG.E.U16 desc[UR36][R84.64], R20 ;  /* 0x0000001454004986 */ /* 0x0001e2000c101524 */
[----:B------:R-:W-:Y:S01]  /*a790*/  IADD3 R88, P4, R81, R4, RZ ;  /* 0x0000000451587210 */ /* 0x000fe20007f9e0ff */
[----:B------:R-:W-:Y:S01]  /*a7a0*/  IMAD.X R87, R15, 0x1, R7, P5 ;  /* 0x000000010f577824 */ /* 0x000fe200028e0607 */
[----:B------:R-:W-:Y:S01]  /*a7b0*/  F2FP.BF16.F32.PACK_AB R12, RZ, R12 ;  /* 0x0000000cff0c723e */ /* 0x000fe200000010ff */
[-C--:B------:R-:W-:Y:S01]  /*a7c0*/  FMUL R41, R41, R169.reuse ;  /* 0x000000a929297220 */ /* 0x080fe20000400000 */
[----:B------:R-:W-:Y:S01]  /*a7d0*/  F2FP.BF16.F32.PACK_AB R14, RZ, R90 ;  /* 0x0000005aff0e723e */ /* 0x000fe200000010ff */
[--C-:B------:R-:W-:Y:S01]  /*a7e0*/  IMAD.X R89, R15, 0x1, R5.reuse, P4 ;  /* 0x000000010f597824 */ /* 0x100fe200020e0605 */
[----:B------:R1:W-:Y:S01]  /*a7f0*/  @P1 STG.E.U16 desc[UR36][R86.64], R72 ;  /* 0x0000004856001986 */ /* 0x0003e2000c101524 */
[----:B------:R-:W-:Y:S01]  /*a800*/  ISETP.GT.AND P1, PT, R0, 0x21, P3 ;  /* 0x000000210000780c */ /* 0x000fe20001f24270 */
[-C--:B------:R-:W-:Y:S01]  /*a810*/  FMUL R42, R42, R169.reuse ;  /* 0x000000a92a2a7220 */ /* 0x080fe20000400000 */
[----:B------:R-:W-:Y:S01]  /*a820*/  PRMT R76, R14, 0x7610, R76 ;  /* 0x000076100e4c7816 */ /* 0x000fe2000000004c */
[----:B------:R2:W-:Y:S01]  /*a830*/  @P0 STG.E.U16 desc[UR36][R88.64], R74 ;  /* 0x0000004a58000986 */ /* 0x0005e2000c101524 */
[----:B0-----:R-:W-:Y:S01]  /*a840*/  IADD3 R84, P4, R83, R4, RZ ;  /* 0x0000000453547210 */ /* 0x001fe20007f9e0ff */
[-C--:B------:R-:W-:Y:S01]  /*a850*/  FMUL R43, R43, R169.reuse ;  /* 0x000000a92b2b7220 */ /* 0x080fe20000400000 */
[----:B------:R-:W-:Y:S01]  /*a860*/  ISETP.GT.AND P0, PT, R0, 0x20, P2 ;  /* 0x000000200000780c */ /* 0x000fe20001704270 */
[-C--:B------:R-:W-:Y:S01]  /*a870*/  FMUL R44, R44, R169.reuse ;  /* 0x000000a92c2c7220 */ /* 0x080fe20000400000 */
[----:B------:R-:W-:Y:S01]  /*a880*/  F2FP.BF16.F32.PACK_AB R20, RZ, R92 ;  /* 0x0000005cff14723e */ /* 0x000fe200000010ff */
[----:B------:R-:W-:Y:S01]  /*a890*/  IMAD.X R85, R15, 0x1, R5, P4 ;  /* 0x000000010f557824 */ /* 0x000fe200020e0605 */
[-C--:B------:R-:W-:Y:S01]  /*a8a0*/  IADD3 R90, P4, R81, R6.reuse, RZ ;  /* 0x00000006515a7210 */ /* 0x080fe20007f9e0ff */
[-C--:B------:R-:W-:Y:S01]  /*a8b0*/  FMUL R45, R45, R169.reuse ;  /* 0x000000a92d2d7220 */ /* 0x080fe20000400000 */
[----:B-1----:R-:W-:Y:S01]  /*a8c0*/  PRMT R72, R12, 0x7610, R72 ;  /* 0x000076100c487816 */ /* 0x002fe20000000048 */
[-C--:B------:R-:W-:Y:S01]  /*a8d0*/  FMUL R12, R91, R169.reuse ;  /* 0x000000a95b0c7220 */ /* 0x080fe20000400000 */
[----:B------:R-:W-:Y:S01]  /*a8e0*/  LOP3.LUT R87, R13, 0x50, RZ, 0xfc, !PT ;  /* 0x000000500d577812 */ /* 0x000fe200078efcff */
[--C-:B------:R-:W-:Y:S01]  /*a8f0*/  IMAD.X R91, R15, 0x1, R7.reuse, P4 ;  /* 0x000000010f5b7824 */ /* 0x100fe200020e0607 */
[----:B------:R-:W-:Y:S01]  /*a900*/  ISETP.GT.AND P4, PT, R0, 0x21, P2 ;  /* 0x000000210000780c */ /* 0x000fe20001784270 */
[----:B------:R0:W-:Y:S01]  /*a910*/  @P1 STG.E.U16 desc[UR36][R84.64], R72 ;  /* 0x0000004854001986 */ /* 0x0001e2000c101524 */
[----:B--2---:R-:W-:Y:S01]  /*a920*/  IADD3 R88, P5, R83, R6, RZ ;  /* 0x0000000653587210 */ /* 0x004fe20007fbe0ff */
[----:B------:R-:W-:Y:S01]  /*a930*/  FMUL R46, R46, R169 ;  /* 0x000000a92e2e7220 */ /* 0x000fe20000400000 */
[----:B------:R-:W-:Y:S01]  /*a940*/  ISETP.GT.AND P1, PT, R0, 0x28, P3 ;  /* 0x000000280000780c */ /* 0x000fe20001f24270 */
[----:B------:R1:W-:Y:S01]  /*a950*/  @P0 STG.E.U16 desc[UR36][R90.64], R76 ;  /* 0x0000004c5a000986 */ /* 0x0003e2000c101524 */
[----:B------:R-:W-:Y:S01]  /*a960*/  F2FP.BF16.F32.PACK_AB R14, RZ, R12 ;  /* 0x0000000cff0e723e */ /* 0x000fe200000010ff */
[----:B------:R-:W-:-:S02]  /*a970*/  IMAD.X R89, R15, 0x1, R7, P5 ;  /* 0x000000010f597824 */ /* 0x000fc400028e0607 */
[-C--:B------:R-:W-:Y:S01]  /*a980*/  FMUL R12, R93, R169.reuse ;  /* 0x000000a95d0c7220 */ /* 0x080fe20000400000 */
[----:B------:R-:W-:Y:S01]  /*a990*/  IADD3 R92, P5, R87, R4, RZ ;  /* 0x00000004575c7210 */ /* 0x000fe20007fbe0ff */
[-C--:B------:R-:W-:Y:S01]  /*a9a0*/  FMUL R47, R47, R169.reuse ;  /* 0x000000a92f2f7220 */ /* 0x080fe20000400000 */
[----:B------:R-:W-:Y:S01]  /*a9b0*/  ISETP.GT.AND P0, PT, R0, 0x29, P3 ;  /* 0x000000290000780c */ /* 0x000fe20001f04270 */
[-C--:B------:R-:W-:Y:S01]  /*a9c0*/  FMUL R48, R48, R169.reuse ;  /* 0x000000a930307220 */ /* 0x080fe20000400000 */
[----:B0-----:R-:W-:Y:S01]  /*a9d0*/  LOP3.LUT R85, R13, 0x52, RZ, 0xfc, !PT ;  /* 0x000000520d557812 */ /* 0x001fe200078efcff */
[----:B------:R0:W-:Y:S01]  /*a9e0*/  @P4 STG.E.U16 desc[UR36][R88.64], R14 ;  /* 0x0000000e58004986 */ /* 0x0001e2000c101524 */
[--C-:B------:R-:W-:Y:S01]  /*a9f0*/  IMAD.X R93, R15, 0x1, R5.reuse, P5 ;  /* 0x000000010f5d7824 */ /* 0x100fe200028e0605 */
[----:B------:R-:W-:Y:S01]  /*aa00*/  F2FP.BF16.F32.PACK_AB R12, RZ, R12 ;  /* 0x0000000cff0c723e */ /* 0x000fe200000010ff */
[-C--:B------:R-:W-:Y:S01]  /*aa10*/  FMUL R49, R49, R169.reuse ;  /* 0x000000a931317220 */ /* 0x080fe20000400000 */
[----:B-1----:R-:W-:Y:S01]  /*aa20*/  IADD3 R90, P4, R85, R4, RZ ;  /* 0x00000004555a7210 */ /* 0x002fe20007f9e0ff */
[-C--:B------:R-:W-:Y:S01]  /*aa30*/  FMUL R50, R50, R169.reuse ;  /* 0x000000a932327220 */ /* 0x080fe20000400000 */
[----:B------:R-:W-:Y:S01]  /*aa40*/  PRMT R72, R12, 0x7610, R72 ;  /* 0x000076100c487816 */ /* 0x000fe20000000048 */
[----:B------:R1:W-:Y:S01]  /*aa50*/  @P1 STG.E.U16 desc[UR36][R92.64], R20 ;  /* 0x000000145c001986 */ /* 0x0003e2000c101524 */
[-C--:B------:R-:W-:Y:S01]  /*aa60*/  FMUL R12, R94, R169.reuse ;  /* 0x000000a95e0c7220 */ /* 0x080fe20000400000 */
[----:B------:R-:W-:Y:S01]  /*aa70*/  IMAD.X R91, R15, 0x1, R5, P4 ;  /* 0x000000010f5b7824 */ /* 0x000fe200020e0605 */
[----:B------:R-:W-:Y:S01]  /*aa80*/  ISETP.GT.AND P1, PT, R0, 0x28, P2 ;  /* 0x000000280000780c */ /* 0x000fe20001724270 */
[-C--:B------:R-:W-:Y:S01]  /*aa90*/  FMUL R51, R51, R169.reuse ;  /* 0x000000a933337220 */ /* 0x080fe20000400000 */
[----:B------:R-:W-:Y:S01]  /*aaa0*/  IADD3 R94, P4, R87, R6, RZ ;  /* 0x00000006575e7210 */ /* 0x000fe20007f9e0ff */
[-C--:B------:R-:W-:Y:S01]  /*aab0*/  FMUL R52, R52, R169.reuse ;  /* 0x000000a934347220 */ /* 0x080fe20000400000 */
[----:B------:R2:W-:Y:S01]  /*aac0*/  @P0 STG.E.U16 desc[UR36][R90.64], R72 ;  /* 0x000000485a000986 */ /* 0x0005e2000c101524 */
[----:B------:R-:W-:Y:S01]  /*aad0*/  ISETP.GT.AND P0, PT, R0, 0x29, P2 ;  /* 0x000000290000780c */ /* 0x000fe20001704270 */
[-C--:B------:R-:W-:Y:S01]  /*aae0*/  FMUL R53, R53, R169.reuse ;  /* 0x000000a935357220 */ /* 0x080fe20000400000 */
[----:B------:R-:W-:Y:S01]  /*aaf0*/  F2FP.BF16.F32.PACK_AB R12, RZ, R12 ;  /* 0x0000000cff0c723e */ /* 0x000fe200000010ff */
[----:B------:R-:W-:Y:S01]  /*ab00*/  FMUL R54, R54, R169 ;  /* 0x000000a936367220 */ /* 0x000fe20000400000 */
[----:B0-----:R-:W-:Y:S01]  /*ab10*/  F2FP.BF16.F32.PACK_AB R14, RZ, R95 ;  /* 0x0000005fff0e723e */ /* 0x001fe200000010ff */
[--C-:B------:R-:W-:Y:S01]  /*ab20*/  IMAD.X R95, R15, 0x1, R7.reuse, P4 ;  /* 0x000000010f5f7824 */ /* 0x100fe200020e0607 */
[----:B-1----:R-:W-:Y:S01]  /*ab30*/  IADD3 R92, P5, R85, R6, RZ ;  /* 0x00000006555c7210 */ /* 0x002fe20007fbe0ff */
[-C--:B------:R-:W-:Y:S01]  /*ab40*/  FMUL R55, R55, R169.reuse ;  /* 0x000000a937377220 */ /* 0x080fe20000400000 */
[----:B------:R-:W-:Y:S01]  /*ab50*/  PRMT R20, R12, 0x7610, R20 ;  /* 0x000076100c147816 */ /* 0x000fe20000000014 */
[-C--:B------:R-:W-:Y:S01]  /*ab60*/  FMUL R12, R96, R169.reuse ;  /* 0x000000a9600c7220 */ /* 0x080fe20000400000 */
[----:B------:R-:W-:Y:S01]  /*ab70*/  LOP3.LUT R89, R13, 0x60, RZ, 0xfc, !PT ;  /* 0x000000600d597812 */ /* 0x000fe200078efcff */
[----:B------:R-:W-:Y:S01]  /*ab80*/  IMAD.X R93, R15, 0x1, R7, P5 ;  /* 0x000000010f5d7824 */ /* 0x000fe200028e0607 */
[----:B------:R-:W-:Y:S01]  /*ab90*/  PRMT R74, R14, 0x7610, R74 ;  /* 0x000076100e4a7816 */ /* 0x000fe2000000004a */
[----:B------:R0:W-:Y:S01]  /*aba0*/  @P1 STG.E.U16 desc[UR36][R94.64], R20 ;  /* 0x000000145e001986 */ /* 0x0001e2000c101524 */
[----:B--2---:R-:W-:Y:S01]  /*abb0*/  LOP3.LUT R91, R13, 0x62, RZ, 0xfc, !PT ;  /* 0x000000620d5b7812 */ /* 0x004fe200078efcff */
[-C--:B------:R-:W-:Y:S01]  /*abc0*/  FMUL R56, R56, R169.reuse ;  /* 0x000000a938387220 */ /* 0x080fe20000400000 */
[----:B------:R-:W-:Y:S01]  /*abd0*/  ISETP.GT.AND P1, PT, R0, 0x30, P3 ;  /* 0x000000300000780c */ /* 0x000fe20001f24270 */
[----:B------:R1:W-:Y:S01]  /*abe0*/  @P0 STG.E.U16 desc[UR36][R92.64], R74 ;  /* 0x0000004a5c000986 */ /* 0x0003e2000c101524 */
[----:B------:R-:W-:Y:S01]  /*abf0*/  IADD3 R96, P4, R89, R4, RZ ;  /* 0x0000000459607210 */ /* 0x000fe20007f9e0ff */
[-C--:B------:R-:W-:Y:S01]  /*ac00*/  FMUL R57, R57, R169.reuse ;  /* 0x000000a939397220 */ /* 0x080fe20000400000 */
[----:B------:R-:W-:Y:S01]  /*ac10*/  F2FP.BF16.F32.PACK_AB R12, RZ, R12 ;  /* 0x0000000cff0c723e */ /* 0x000fe200000010ff */
[-C--:B------:R-:W-:Y:S01]  /*ac20*/  FMUL R58, R58, R169.reuse ;  /* 0x000000a93a3a7220 */ /* 0x080fe20000400000 */
[----:B------:R-:W-:Y:S01]  /*ac30*/  ISETP.GT.AND P0, PT, R0, 0x31, P3 ;  /* 0x000000310000780c */ /* 0x000fe20001f04270 */
[----:B------:R-:W-:Y:S01]  /*ac40*/  FMUL R59, R59, R169 ;  /* 0x000000a93b3b7220 */ /* 0x000fe20000400000 */
[----:B------:R-:W-:Y:S01]  /*ac50*/  F2FP.BF16.F32.PACK_AB R14, RZ, R97 ;  /* 0x00000061ff0e723e */ /* 0x000fe200000010ff */
[--C-:B------:R-:W-:Y:S01]  /*ac60*/  IMAD.X R97, R15, 0x1, R5.reuse, P4 ;  /* 0x000000010f617824 */ /* 0x100fe200020e0605 */
[----:B0-----:R-:W-:Y:S01]  /*ac70*/  IADD3 R94, P5, R91, R4, RZ ;  /* 0x000000045b5e7210 */ /* 0x001fe20007fbe0ff */
[-C--:B------:R-:W-:Y:S01]  /*ac80*/  FMUL R60, R60, R169.reuse ;  /* 0x000000a93c3c7220 */ /* 0x080fe20000400000 */
[----:B------:R-:W-:Y:S01]  /*ac90*/  ISETP.GT.AND P4, PT, R0, 0x30, P2 ;  /* 0x000000300000780c */ /* 0x000fe20001784270 */
[-C--:B-1----:R-:W-:Y:S01]  /*aca0*/  FMUL R74, R29, R169.reuse ;  /* 0x000000a91d4a7220 */ /* 0x082fe20000400000 */
[----:B------:R-:W-:Y:S01]  /*acb0*/  PRMT R20, R12, 0x7610, R20 ;  /* 0x000076100c147816 */ /* 0x000fe20000000014 */
[----:B------:R-:W-:Y:S01]  /*acc0*/  IMAD.X R95, R15, 0x1, R5, P5 ;  /* 0x000000010f5f7824 */ /* 0x000fe200028e0605 */
[----:B------:R-:W-:Y:S01]  /*acd0*/  F2FP.BF16.F32.PACK_AB R12, RZ, R98 ;  /* 0x00000062ff0c723e */ /* 0x000fe200000010ff */
[-C--:B------:R-:W-:Y:S01]  /*ace0*/  FMUL R61, R61, R169.reuse ;  /* 0x000000a93d3d7220 */ /* 0x080fe20000400000 */
[----:B------:R-:W-:Y:S01]  /*acf0*/  IADD3 R98, P5, R89, R6, RZ ;  /* 0x0000000659627210 */ /* 0x000fe20007fbe0ff */
[----:B------:R0:W-:Y:S01]  /*ad00*/  @P1 STG.E.U16 desc[UR36][R96.64], R20 ;  /* 0x0000001460001986 */ /* 0x0001e2000c101524 */
[----:B------:R-:W-:Y:S01]  /*ad10*/  PRMT R72, R14, 0x7610, R72 ;  /* 0x000076100e487816 */ /* 0x000fe20000000048 */
[----:B------:R-:W-:Y:S01]  /*ad20*/  FMUL R62, R62, R169 ;  /* 0x000000a93e3e7220 */ /* 0x000fe20000400000 */
[----:B------:R-:W-:Y:S01]  /*ad30*/  F2FP.BF16.F32.PACK_AB R14, RZ, R99 ;  /* 0x00000063ff0e723e */ /* 0x000fe200000010ff */
[--C-:B------:R-:W-:Y:S01]  /*ad40*/  IMAD.X R99, R15, 0x1, R7.reuse, P5 ;  /* 0x000000010f637824 */ /* 0x100fe200028e0607 */
[----:B------:R-:W-:Y:S01]  /*ad50*/  LOP3.LUT R93, R13, 0x70, RZ, 0xfc, !PT ;  /* 0x000000700d5d7812 */ /* 0x000fe200078efcff */
[----:B------:R1:W-:Y:S01]  /*ad60*/  @P0 STG.E.U16 desc[UR36][R94.64], R72 ;  /* 0x000000485e000986 */ /* 0x0003e2000c101524 */
[C---:B------:R-:W-:Y:S01]  /*ad70*/  ISETP.GT.AND P1, PT, R0.reuse, 0x31, P2 ;  /* 0x000000310000780c */ /* 0x040fe20001724270 */
[-C--:B------:R-:W-:Y:S01]  /*ad80*/  FMUL R63, R63, R169.reuse ;  /* 0x000000a93f3f7220 */ /* 0x080fe20000400000 */
[----:B------:R-:W-:Y:S01]  /*ad90*/  ISETP.GT.AND P0, PT, R0, 0x38, P3 ;  /* 0x000000380000780c */ /* 0x000fe20001f04270 */
[-C--:B------:R-:W-:Y:S01]  /*ada0*/  FMUL R64, R64, R169.reuse ;  /* 0x000000a940407220 */ /* 0x080fe20000400000 */
[----:B------:R-:W-:Y:S01]  /*adb0*/  F2FP.BF16.F32.PACK_AB R102, RZ, R102 ;  /* 0x00000066ff66723e */ /* 0x000fe200000010ff */
[-C--:B------:R-:W-:Y:S01]  /*adc0*/  FMUL R65, R65, R169.reuse ;  /* 0x000000a941417220 */ /* 0x080fe20000400000 */
[----:B0-----:R-:W-:Y:S01]  /*add0*/  PRMT R20, R12, 0x7610, R20 ;  /* 0x000076100c147816 */ /* 0x001fe20000000014 */
[-C--:B------:R-:W-:Y:S01]  /*ade0*/  FMUL R12, R101, R169.reuse ;  /* 0x000000a9650c7220 */ /* 0x080fe20000400000 */
[----:B------:R-:W-:Y:S01]  /*adf0*/  IADD3 R96, P5, R91, R6, RZ ;  /* 0x000000065b607210 */ /* 0x000fe20007fbe0ff */
[----:B------:R-:W-:Y:S01]  /*ae00*/  FMUL R66, R66, R169 ;  /* 0x000000a942427220 */ /* 0x000fe20000400000 */
[----:B------:R-:W-:Y:S01]  /*ae10*/  F2FP.BF16.F32.PACK_AB R103, RZ, R103 ;  /* 0x00000067ff67723e */ /* 0x000fe200000010ff */
[----:B------:R0:W-:Y:S01]  /*ae20*/  @P4 STG.E.U16 desc[UR36][R98.64], R20 ;  /* 0x0000001462004986 */ /* 0x0001e2000c101524 */
[----:B-1----:R-:W-:Y:S01]  /*ae30*/  PRMT R72, R14, 0x7610, R72 ;  /* 0x000076100e487816 */ /* 0x002fe20000000048 */
[----:B------:R-:W-:Y:S01]  /*ae40*/  IMAD.X R97, R15, 0x1, R7, P5 ;  /* 0x000000010f617824 */ /* 0x000fe200028e0607 */
[----:B------:R-:W-:Y:S01]  /*ae50*/  F2FP.BF16.F32.PACK_AB R14, RZ, R100 ;  /* 0x00000064ff0e723e */ /* 0x000fe200000010ff */
[-C--:B------:R-:W-:Y:S01]  /*ae60*/  FMUL R67, R67, R169.reuse ;  /* 0x000000a943437220 */ /* 0x080fe20000400000 */
[-C--:B------:R-:W-:Y:S01]  /*ae70*/  IADD3 R100, P4, R93, R4.reuse, RZ ;  /* 0x000000045d647210 */ /* 0x080fe20007f9e0ff */
[-C--:B------:R-:W-:Y:S01]  /*ae80*/  FMUL R68, R68, R169.reuse ;  /* 0x000000a944447220 */ /* 0x080fe20000400000 */
[----:B------:R-:W-:Y:S01]  /*ae90*/  LOP3.LUT R95, R13, 0x72, RZ, 0xfc, !PT ;  /* 0x000000720d5f7812 */ /* 0x000fe200078efcff */
[----:B------:R1:W-:Y:S01]  /*aea0*/  @P1 STG.E.U16 desc[UR36][R96.64], R72 ;  /* 0x0000004860001986 */ /* 0x0003e2000c101524 */
[----:B------:R-:W-:Y:S01]  /*aeb0*/  ISETP.GT.AND P1, PT, R0, 0x39, P3 ;  /* 0x000000390000780c */ /* 0x000fe20001f24270 */
[--C-:B------:R-:W-:Y:S01]  /*aec0*/  IMAD.X R101, R15, 0x1, R5.reuse, P4 ;  /* 0x000000010f657824 */ /* 0x100fe200020e0605 */
[----:B------:R-:W-:Y:S01]  /*aed0*/  IADD3 R120, P4, R95, R4, RZ ;  /* 0x000000045f787210 */ /* 0x000fe20007f9e0ff */
[-C--:B------:R-:W-:Y:S01]  /*aee0*/  FMUL R69, R69, R169.reuse ;  /* 0x000000a945457220 */ /* 0x080fe20000400000 */
[----:B------:R-:W-:Y:S01]  /*aef0*/  F2FP.BF16.F32.PACK_AB R12, RZ, R12 ;  /* 0x0000000cff0c723e */ /* 0x000fe200000010ff */
[-C--:B------:R-:W-:Y:S01]  /*af00*/  FMUL R70, R70, R169.reuse ;  /* 0x000000a946467220 */ /* 0x080fe20000400000 */
[----:B------:R2:W-:Y:S01]  /*af10*/  @P0 STG.E.U16 desc[UR36][R100.64], R14 ;  /* 0x0000000e64000986 */ /* 0x0005e2000c101524 */
[----:B------:R-:W-:Y:S01]  /*af20*/  IMAD.X R121, R15, 0x1, R5, P4 ;  /* 0x000000010f797824 */ /* 0x000fe200020e0605 */
[----:B------:R-:W-:Y:S01]  /*af30*/  ISETP.GT.AND P0, PT, R0, 0x38, P2 ;  /* 0x000000380000780c */ /* 0x000fe20001704270 */
[----:B------:R-:W-:Y:S01]  /*af40*/  FMUL R71, R71, R169 ;  /* 0x000000a947477220 */ /* 0x000fe20000400000 */
[----:B0-----:R-:W-:-:S02]  /*af50*/  PRMT R20, R102, 0x7610, R20 ;  /* 0x0000761066147816 */ /* 0x001fc40000000014 */
[----:B-1----:R-:W-:Y:S01]  /*af60*/  IADD3 R96, P4, R93, R6, RZ ;  /* 0x000000065d607210 */ /* 0x002fe20007f9e0ff */
[----:B------:R0:W-:Y:S01]  /*af70*/  @P1 STG.E.U16 desc[UR36][R120.64], R12 ;  /* 0x0000000c78001986 */ /* 0x0001e2000c101524 */
[----:B------:R-:W-:Y:S02]  /*af80*/  F2FP.BF16.F32.PACK_AB R104, RZ, R104 ;  /* 0x00000068ff68723e */ /* 0x000fe400000010ff */
[----:B------:R-:W-:Y:S01]  /*af90*/  LOP3.LUT R99, R13, 0x80, RZ, 0xfc, !PT ;  /* 0x000000800d637812 */ /* 0x000fe200078efcff */
[--C-:B------:R-:W-:Y:S01]  /*afa0*/  IMAD.X R97, R15, 0x1, R7.reuse, P4 ;  /* 0x000000010f617824 */ /* 0x100fe200020e0607 */
[C---:B------:R-:W-:Y:S02]  /*afb0*/  ISETP.GT.AND P4, PT, R0.reuse, 0x39, P2 ;  /* 0x000000390000780c */ /* 0x040fe40001784270 */
[----:B--2---:R-:W-:Y:S02]  /*afc0*/  IADD3 R100, P5, R95, R6, RZ ;  /* 0x000000065f647210 */ /* 0x004fe40007fbe0ff */
[----:B------:R-:W-:Y:S01]  /*afd0*/  PRMT R14, R103, 0x7610, R14 ;  /* 0x00007610670e7816 */ /* 0x000fe2000000000e */
[----:B------:R1:W-:Y:S01]  /*afe0*/  @P0 STG.E.U16 desc[UR36][R96.64], R20 ;  /* 0x0000001460000986 */ /* 0x0003e2000c101524 */
[C---:B------:R-:W-:Y:S01]  /*aff0*/  ISETP.GT.AND P1, PT, R0.reuse, 0x40, P3 ;  /* 0x000000400000780c */ /* 0x040fe20001f24270 */
[----:B------:R-:W-:Y:S01]  /*b000*/  IMAD.X R101, R15, 0x1, R7, P5 ;  /* 0x000000010f657824 */ /* 0x000fe200028e0607 */
[----:B------:R-:W-:-:S02]  /*b010*/  ISETP.GT.AND P0, PT, R0, 0x41, P3 ;  /* 0x000000410000780c */ /* 0x000fc40001f04270 */
[----:B------:R-:W-:Y:S02]  /*b020*/  IADD3 R102, P5, R99, R4, RZ ;  /* 0x0000000463667210 */ /* 0x000fe40007fbe0ff */
[----:B0-----:R-:W-:Y:S01]  /*b030*/  F2FP.BF16.F32.PACK_AB R12, RZ, R105 ;  /* 0x00000069ff0c723e */ /* 0x001fe200000010ff */
[----:B------:R0:W-:Y:S01]  /*b040*/  @P4 STG.E.U16 desc[UR36][R100.64], R14 ;  /* 0x0000000e64004986 */ /* 0x0001e2000c101524 */
[----:B------:R-:W-:Y:S01]  /*b050*/  F2FP.BF16.F32.PACK_AB R108, RZ, R108 ;  /* 0x0000006cff6c723e */ /* 0x000fe200000010ff */
[----:B------:R-:W-:Y:S01]  /*b060*/  IMAD.X R103, R15, 0x1, R5, P5 ;  /* 0x000000010f677824 */ /* 0x000fe200028e0605 */
[----:B------:R-:W-:Y:S01]  /*b070*/  PRMT R72, R12, 0x7610, R72 ;  /* 0x000076100c487816 */ /* 0x000fe20000000048 */
[----:B------:R-:W-:Y:S01]  /*b080*/  FMUL R12, R106, R169 ;  /* 0x000000a96a0c7220 */ /* 0x000fe20000400000 */
[----:B-1----:R-:W-:Y:S02]  /*b090*/  LOP3.LUT R97, R13, 0x82, RZ, 0xfc, !PT ;  /* 0x000000820d617812 */ /* 0x002fe400078efcff */
[----:B------:R-:W-:-:S02]  /*b0a0*/  PRMT R20, R104, 0x7610, R20 ;  /* 0x0000761068147816 */ /* 0x000fc40000000014 */
[C---:B------:R-:W-:Y:S02]  /*b0b0*/  IADD3 R104, P4, R97.reuse, R4, RZ ;  /* 0x0000000461687210 */ /* 0x040fe40007f9e0ff */
[-C--:B------:R-:W-:Y:S01]  /*b0c0*/  IADD3 R120, P5, R97, R6.reuse, RZ ;  /* 0x0000000661787210 */ /* 0x080fe20007fbe0ff */
[----:B------:R1:W-:Y:S01]  /*b0d0*/  @P1 STG.E.U16 desc[UR36][R102.64], R20 ;  /* 0x0000001466001986 */ /* 0x0003e2000c101524 */
[C---:B------:R-:W-:Y:S01]  /*b0e0*/  ISETP.GT.AND P1, PT, R0.reuse, 0x40, P2 ;  /* 0x000000400000780c */ /* 0x040fe20001724270 */
[----:B------:R-:W-:Y:S01]  /*b0f0*/  IMAD.X R105, R15, 0x1, R5, P4 ;  /* 0x000000010f697824 */ /* 0x000fe200020e0605 */
[----:B------:R-:W-:Y:S01]  /*b100*/  IADD3 R106, P4, R99, R6, RZ ;  /* 0x00000006636a7210 */ /* 0x000fe20007f9e0ff */
[C-C-:B------:R-:W-:Y:S01]  /*b110*/  IMAD.X R121, R15.reuse, 0x1, R7.reuse, P5 ;  /* 0x000000010f797824 */ /* 0x140fe200028e0607 */
[----:B0-----:R-:W-:Y:S02]  /*b120*/  F2FP.BF16.F32.PACK_AB R14, RZ, R107 ;  /* 0x0000006bff0e723e */ /* 0x001fe400000010ff */
[----:B------:R0:W-:Y:S01]  /*b130*/  @P0 STG.E.U16 desc[UR36][R104.64], R72 ;  /* 0x0000004868000986 */ /* 0x0001e2000c101524 */
[----:B------:R-:W-:Y:S01]  /*b140*/  ISETP.GT.AND P0, PT, R0, 0x41, P2 ;  /* 0x000000410000780c */ /* 0x000fe20001704270 */
[----:B------:R-:W-:Y:S01]  /*b150*/  IMAD.X R107, R15, 0x1, R7, P4 ;  /* 0x000000010f6b7824 */ /* 0x000fe200020e0607 */
[----:B------:R-:W-:-:S02]  /*b160*/  F2FP.BF16.F32.PACK_AB R12, RZ, R12 ;  /* 0x0000000cff0c723e */ /* 0x000fc400000010ff */
[C---:B-1----:R-:W-:Y:S02]  /*b170*/  LOP3.LUT R103, R13.reuse, 0x90, RZ, 0xfc, !PT ;  /* 0x000000900d677812 */ /* 0x042fe400078efcff */
[----:B------:R-:W-:Y:S01]  /*b180*/  LOP3.LUT R101, R13, 0x92, RZ, 0xfc, !PT ;  /* 0x000000920d657812 */ /* 0x000fe200078efcff */
[----:B------:R1:W-:Y:S01]  /*b190*/  @P1 STG.E.U16 desc[UR36][R106.64], R12 ;  /* 0x0000000c6a001986 */ /* 0x0003e2000c101524 */
[----:B------:R-:W-:Y:S02]  /*b1a0*/  ISETP.GT.AND P1, PT, R0, 0x48, P3 ;  /* 0x000000480000780c */ /* 0x000fe40001f24270 */
[----:B------:R-:W-:Y:S02]  /*b1b0*/  PRMT R20, R108, 0x7610, R20 ;  /* 0x000076106c147816 */ /* 0x000fe40000000014 */
[----:B0-----:R-:W-:Y:S01]  /*b1c0*/  IADD3 R104, P4, R103, R4, RZ ;  /* 0x0000000467687210 */ /* 0x001fe20007f9e0ff */
[----:B------:R0:W-:Y:S01]  /*b1d0*/  @P0 STG.E.U16 desc[UR36][R120.64], R14 ;  /* 0x0000000e78000986 */ /* 0x0001e2000c101524 */
[----:B------:R-:W-:-:S02]  /*b1e0*/  ISETP.GT.AND P0, PT, R0, 0x49, P3 ;  /* 0x000000490000780c */ /* 0x000fc40001f04270 */
[----:B------:R-:W-:Y:S01]  /*b1f0*/  F2FP.BF16.F32.PACK_AB R109, RZ, R109 ;  /* 0x0000006dff6d723e */ /* 0x000fe200000010ff */
[--C-:B------:R-:W-:Y:S01]  /*b200*/  IMAD.X R105, R15, 0x1, R5.reuse, P4 ;  /* 0x000000010f697824 */ /* 0x100fe200020e0605 */
[C---:B------:R-:W-:Y:S02]  /*b210*/  ISETP.GT.AND P4, PT, R0.reuse, 0x48, P2 ;  /* 0x000000480000780c */ /* 0x040fe40001784270 */
[----:B-1----:R-:W-:Y:S02]  /*b220*/  IADD3 R106, P5, R101, R4, RZ ;  /* 0x00000004656a7210 */ /* 0x002fe40007fbe0ff */
[----:B------:R-:W-:Y:S01]  /*b230*/  F2FP.BF16.F32.PACK_AB R12, RZ, R110 ;  /* 0x0000006eff0c723e */ /* 0x000fe200000010ff */
[----:B------:R1:W-:Y:S01]  /*b240*/  @P1 STG.E.U16 desc[UR36][R104.64], R20 ;  /* 0x0000001468001986 */ /* 0x0003e2000c101524 */
[----:B------:R-:W-:Y:S01]  /*b250*/  ISETP.GT.AND P1, PT, R0, 0x49, P2 ;  /* 0x000000490000780c */ /* 0x000fe20001724270 */
[----:B------:R-:W-:Y:S01]  /*b260*/  IMAD.X R107, R15, 0x1, R5, P5 ;  /* 0x000000010f6b7824 */ /* 0x000fe200028e0605 */
[----:B------:R-:W-:-:S02]  /*b270*/  IADD3 R108, P5, R103, R6, RZ ;  /* 0x00000006676c7210 */ /* 0x000fc40007fbe0ff */
[----:B0-----:R-:W-:Y:S02]  /*b280*/  F2FP.BF16.F32.PACK_AB R14, RZ, R112 ;  /* 0x00000070ff0e723e */ /* 0x001fe400000010ff */
[----:B------:R0:W-:Y:S01]  /*b290*/  @P0 STG.E.U16 desc[UR36][R106.64], R109 ;  /* 0x0000006d6a000986 */ /* 0x0001e2000c101524 */
[----:B------:R-:W-:Y:S02]  /*b2a0*/  F2FP.BF16.F32.PACK_AB R111, RZ, R111 ;  /* 0x0000006fff6f723e */ /* 0x000fe400000010ff */
[----:B------:R-:W-:Y:S02]  /*b2b0*/  ISETP.GT.AND P0, PT, R0, 0x50, P3 ;  /* 0x000000500000780c */ /* 0x000fe40001f04270 */
[----:B-1----:R-:W-:Y:S01]  /*b2c0*/  PRMT R20, R12, 0x7610, R20 ;  /* 0x000076100c147816 */ /* 0x002fe20000000014 */
[----:B------:R-:W-:Y:S01]  /*b2d0*/  FMUL R12, R113, R169 ;  /* 0x000000a9710c7220 */ /* 0x000fe20000400000 */
[----:B------:R-:W-:Y:S02]  /*b2e0*/  LOP3.LUT R105, R13, 0xa0, RZ, 0xfc, !PT ;  /* 0x000000a00d697812 */ /* 0x000fe400078efcff */
[----:B------:R-:W-:-:S02]  /*b2f0*/  PRMT R72, R111, 0x7610, R72 ;  /* 0x000076106f487816 */ /* 0x000fc40000000048 */
[----:B------:R-:W-:Y:S01]  /*b300*/  F2FP.BF16.F32.PACK_AB R12, RZ, R12 ;  /* 0x0000000cff0c723e */ /* 0x000fe200000010ff */
[--C-:B0-----:R-:W-:Y:S01]  /*b310*/  IMAD.X R109, R15, 0x1, R7.reuse, P5 ;  /* 0x000000010f6d7824 */ /* 0x101fe200028e0607 */
[----:B------:R-:W-:Y:S02]  /*b320*/  IADD3 R110, P5, R101, R6, RZ ;  /* 0x00000006656e7210 */ /* 0x000fe40007fbe0ff */
[----:B------:R-:W-:Y:S02]  /*b330*/  LOP3.LUT R107, R13, 0xa2, RZ, 0xfc, !PT ;  /* 0x000000a20d6b7812 */ /* 0x000fe400078efcff */
[----:B------:R0:W-:Y:S01]  /*b340*/  @P4 STG.E.U16 desc[UR36][R108.64], R20 ;  /* 0x000000146c004986 */ /* 0x0001e2000c101524 */
[----:B------:R-:W-:Y:S01]  /*b350*/  IADD3 R112, P4, R105, R4, RZ ;  /* 0x0000000469707210 */ /* 0x000fe20007f9e0ff */
[C---:B------:R-:W-:Y:S01]  /*b360*/  IMAD.X R111, R15.reuse, 0x1, R7, P5 ;  /* 0x000000010f6f7824 */ /* 0x040fe200028e0607 */
[----:B------:R-:W-:Y:S02]  /*b370*/  F2FP.BF16.F32.PACK_AB R114, RZ, R114 ;  /* 0x00000072ff72723e */ /* 0x000fe400000010ff */
[----:B------:R-:W-:Y:S01]  /*b380*/  F2FP.BF16.F32.PACK_AB R115, RZ, R115 ;  /* 0x00000073ff73723e */ /* 0x000fe200000010ff */
[----:B------:R-:W-:Y:S01]  /*b390*/  IMAD.X R113, R15, 0x1, R5, P4 ;  /* 0x000000010f717824 */ /* 0x000fe200020e0605 */
[----:B------:R1:W-:Y:S01]  /*b3a0*/  @P1 STG.E.U16 desc[UR36][R110.64], R72 ;  /* 0x000000486e001986 */ /* 0x0003e2000c101524 */
[----:B------:R-:W-:-:S02]  /*b3b0*/  ISETP.GT.AND P1, PT, R0, 0x51, P3 ;  /* 0x000000510000780c */ /* 0x000fc40001f24270 */
[----:B------:R-:W-:Y:S01]  /*b3c0*/  F2FP.BF16.F32.PACK_AB R116, RZ, R116 ;  /* 0x00000074ff74723e */ /* 0x000fe200000010ff */
[----:B------:R2:W-:Y:S01]  /*b3d0*/  @P0 STG.E.U16 desc[UR36][R112.64], R14 ;  /* 0x0000000e70000986 */ /* 0x0005e2000c101524 */
[----:B0-----:R-:W-:Y:S01]  /*b3e0*/  IADD3 R108, P4, R107, R4, RZ ;  /* 0x000000046b6c7210 */ /* 0x001fe20007f9e0ff */
[----:B------:R-:W-:Y:S01]  /*b3f0*/  FMUL R20, R27, R169 ;  /* 0x000000a91b147220 */ /* 0x000fe20000400000 */
[----:B------:R-:W-:Y:S02]  /*b400*/  ISETP.GT.AND P0, PT, R0, 0x50, P2 ;  /* 0x000000500000780c */ /* 0x000fe40001704270 */
[----:B------:R-:W-:Y:S01]  /*b410*/  F2FP.BF16.F32.PACK_AB R117, RZ, R117 ;  /* 0x00000075ff75723e */ /* 0x000fe200000010ff */
[----:B------:R-:W-:Y:S01]  /*b420*/  IMAD.X R109, R15, 0x1, R5, P4 ;  /* 0x000000010f6d7824 */ /* 0x000fe200020e0605 */
[----:B------:R-:W-:Y:S01]  /*b430*/  F2FP.BF16.F32.PACK_AB R118, RZ, R118 ;  /* 0x00000076ff76723e */ /* 0x000fe200000010ff */
[----:B-1----:R-:W-:Y:S01]  /*b440*/  FMUL R72, R28, R169 ;  /* 0x000000a91c487220 */ /* 0x002fe20000400000 */
[----:B------:R-:W-:-:S02]  /*b450*/  IADD3 R110, P4, R105, R6, RZ ;  /* 0x00000006696e7210 */ /* 0x000fc40007f9e0ff */
[----:B------:R0:W-:Y:S01]  /*b460*/  @P1 STG.E.U16 desc[UR36][R108.64], R12 ;  /* 0x0000000c6c001986 */ /* 0x0001e2000c101524 */
[----:B--2---:R-:W-:Y:S01]  /*b470*/  IADD3 R112, P5, R107, R6, RZ ;  /* 0x000000066b707210 */ /* 0x004fe20007fbe0ff */
[-C--:B------:R-:W-:Y:S01]  /*b480*/  FMUL R14, R26, R169.reuse ;  /* 0x000000a91a0e7220 */ /* 0x080fe20000400000 */
[C-C-:B------:R-:W-:Y:S01]  /*b490*/  IMAD.X R111, R15.reuse, 0x1, R7.reuse, P4 ;  /* 0x000000010f6f7824 */ /* 0x140fe200020e0607 */
[----:B------:R-:W-:Y:S02]  /*b4a0*/  ISETP.GT.AND P4, PT, R0, 0x51, P2 ;  /* 0x000000510000780c */ /* 0x000fe40001784270 */
[----:B------:R-:W-:Y:S01]  /*b4b0*/  IMAD.X R113, R15, 0x1, R7, P5 ;  /* 0x000000010f717824 */ /* 0x000fe200028e0607 */
[C---:B------:R-:W-:Y:S01]  /*b4c0*/  ISETP.GT.AND P1, PT, R3.reuse, 0x100, PT ;  /* 0x000001000300780c */ /* 0x040fe20003f24270 */
[----:B------:R-:W-:Y:S01]  /*b4d0*/  @P0 STG.E.U16 desc[UR36][R110.64], R114 ;  /* 0x000000726e000986 */ /* 0x000fe2000c101524 */
[----:B------:R-:W-:Y:S02]  /*b4e0*/  ISETP.GT.AND P0, PT, R3, 0x108, PT ;  /* 0x000001080300780c */ /* 0x000fe40003f04270 */
[----:B------:R-:W-:Y:S01]  /*b4f0*/  LOP3.LUT R3, R13, 0xb2, RZ, 0xfc, !PT ;  /* 0x000000b20d037812 */ /* 0x000fe200078efcff */
[----:B0-----:R-:W-:Y:S01]  /*b500*/  FMUL R12, R25, R169 ;  /* 0x000000a9190c7220 */ /* 0x001fe20000400000 */
[----:B------:R-:W-:-:S02]  /*b510*/  LOP3.LUT R25, R13, 0xb0, RZ, 0xfc, !PT ;  /* 0x000000b00d197812 */ /* 0x000fc400078efcff */
[----:B------:R-:W-:Y:S02]  /*b520*/  F2FP.BF16.F32.PACK_AB R119, RZ, R119 ;  /* 0x00000077ff77723e */ /* 0x000fe400000010ff */
[----:B------:R-:W-:Y:S01]  /*b530*/  @P4 STG.E.U16 desc[UR36][R112.64], R115 ;  /* 0x0000007370004986 */ /* 0x000fe2000c101524 */
[C---:B------:R-:W-:Y:S02]  /*b540*/  ISETP.GT.AND P4, PT, R0.reuse, 0x58, P3 ;  /* 0x000000580000780c */ /* 0x040fe40001f84270 */
[----:B------:R-:W-:Y:S02]  /*b550*/  IADD3 R26, P5, R25, R4, RZ ;  /* 0x00000004191a7210 */ /* 0x000fe40007fbe0ff */
[----:B------:R-:W-:Y:S02]  /*b560*/  ISETP.GT.AND P3, PT, R0, 0x59, P3 ;  /* 0x000000590000780c */ /* 0x000fe40001f64270 */
[----:B------:R-:W-:Y:S01]  /*b570*/  F2FP.BF16.F32.PACK_AB R24, RZ, R24 ;  /* 0x00000018ff18723e */ /* 0x000fe200000010ff */
[----:B------:R-:W-:Y:S01]  /*b580*/  IMAD.X R27, R15, 0x1, R5, P5 ;  /* 0x000000010f1b7824 */ /* 0x000fe200028e0605 */
[----:B------:R-:W-:-:S02]  /*b590*/  IADD3 R4, P5, R3, R4, RZ ;  /* 0x0000000403047210 */ /* 0x000fc40007fbe0ff */
[----:B------:R-:W-:Y:S02]  /*b5a0*/  F2FP.BF16.F32.PACK_AB R14, RZ, R14 ;  /* 0x0000000eff0e723e */ /* 0x000fe400000010ff */
[----:B------:R-:W-:Y:S01]  /*b5b0*/  F2FP.BF16.F32.PACK_AB R20, RZ, R20 ;  /* 0x00000014ff14723e */ /* 0x000fe200000010ff */
[----:B------:R-:W-:Y:S01]  /*b5c0*/  IMAD.X R5, R15, 0x1, R5, P5 ;  /* 0x000000010f057824 */ /* 0x000fe200028e0605 */
[----:B------:R-:W-:Y:S01]  /*b5d0*/  @P4 STG.E.U16 desc[UR36][R26.64], R116 ;  /* 0x000000741a004986 */ /* 0x000fe2000c101524 */
[-C--:B------:R-:W-:Y:S02]  /*b5e0*/  IADD3 R28, P4, R25, R6.reuse, RZ ;  /* 0x00000006191c7210 */ /* 0x080fe40007f9e0ff */
[----:B------:R-:W-:Y:S01]  /*b5f0*/  IADD3 R6, P5, R3, R6, RZ ;  /* 0x0000000603067210 */ /* 0x000fe20007fbe0ff */
[----:B------:R0:W-:Y:S01]  /*b600*/  @P3 STG.E.U16 desc[UR36][R4.64], R117 ;  /* 0x0000007504003986 */ /* 0x0001e2000c101524 */
[C---:B------:R-:W-:Y:S01]  /*b610*/  ISETP.GT.AND P3, PT, R0.reuse, 0x58, P2 ;  /* 0x000000580000780c */ /* 0x040fe20001764270 */
[C-C-:B------:R-:W-:Y:S01]  /*b620*/  IMAD.X R29, R15.reuse, 0x1, R7.reuse, P4 ;  /* 0x000000010f1d7824 */ /* 0x140fe200020e0607 */
[C---:B------:R-:W-:Y:S01]  /*b630*/  ISETP.GT.AND P2, PT, R0.reuse, 0x59, P2 ;  /* 0x000000590000780c */ /* 0x040fe20001744270 */
[----:B------:R-:W-:Y:S01]  /*b640*/  IMAD.X R7, R15, 0x1, R7, P5 ;  /* 0x000000010f077824 */ /* 0x000fe200028e0607 */
[----:B------:R-:W-:-:S02]  /*b650*/  ISETP.GT.AND P4, PT, R0, RZ, P1 ;  /* 0x000000ff0000720c */ /* 0x000fc40000f84270 */
[----:B------:R-:W-:Y:S02]  /*b660*/  F2FP.BF16.F32.PACK_AB R72, RZ, R72 ;  /* 0x00000048ff48723e */ /* 0x000fe400000010ff */
[----:B------:R-:W-:Y:S02]  /*b670*/  F2FP.BF16.F32.PACK_AB R74, RZ, R74 ;  /* 0x0000004aff4a723e */ /* 0x000fe400000010ff */
[----:B------:R-:W-:Y:S02]  /*b680*/  F2FP.BF16.F32.PACK_AB R30, RZ, R30 ;  /* 0x0000001eff1e723e */ /* 0x000fe400000010ff */
[----:B0-----:R-:W-:Y:S01]  /*b690*/  IADD3 R4, P5, R13, R8, RZ ;  /* 0x000000080d047210 */ /* 0x001fe20007fbe0ff */
[----:B------:R-:W-:Y:S01]  /*b6a0*/  @P3 STG.E.U16 desc[UR36][R28.64], R118 ;  /* 0x000000761c003986 */ /* 0x000fe2000c101524 */
[C---:B------:R-:W-:Y:S02]  /*b6b0*/  ISETP.GT.AND P3, PT, R0.reuse, RZ, P0 ;  /* 0x000000ff0000720c */ /* 0x040fe40000764270 */
[----:B------:R-:W-:Y:S01]  /*b6c0*/  F2FP.BF16.F32.PACK_AB R31, RZ, R31 ;  /* 0x0000001fff1f723e */ /* 0x000fe200000010ff */
[----:B------:R-:W-:Y:S01]  /*b6d0*/  IMAD.X R5, R15, 0x1, R9, P5 ;  /* 0x000000010f057824 */ /* 0x000fe200028e0609 */
[----:B------:R-:W-:Y:S01]  /*b6e0*/  @P2 STG.E.U16 desc[UR36][R6.64], R119 ;  /* 0x0000007706002986 */ /* 0x000fe2000c101524 */
[----:B------:R-:W-:-:S02]  /*b6f0*/  ISETP.GT.AND P2, PT, R0, 0x1, P1 ;  /* 0x000000010000780c */ /* 0x000fc40000f44270 */
[----:B------:R-:W-:Y:S01]  /*b700*/  F2FP.BF16.F32.PACK_AB R32, RZ, R32 ;  /* 0x00000020ff20723e */ /* 0x000fe200000010ff */
[----:B------:R0:W-:Y:S01]  /*b710*/  @P4 STG.E.U16 desc[UR36][R4.64], R24 ;  /* 0x0000001804004986 */ /* 0x0001e2000c101524 */
[----:B------:R-:W-:Y:S02]  /*b720*/  IADD3 R26, P4, R13, R10, RZ ;  /* 0x0000000a0d1a7210 */ /* 0x000fe40007f9e0ff */
[----:B------:R-:W-:Y:S02]  /*b730*/  F2FP.BF16.F32.PACK_AB R33, RZ, R33 ;  /* 0x00000021ff21723e */ /* 0x000fe400000010ff */
[----:B------:R-:W-:Y:S01]  /*b740*/  F2FP.BF16.F32.PACK_AB R34, RZ, R34 ;  /* 0x00000022ff22723e */ /* 0x000fe200000010ff */
[----:B------:R-:W-:Y:S01]  /*b750*/  IMAD.X R27, R15, 0x1, R11, P4 ;  /* 0x000000010f1b7824 */ /* 0x000fe200020e060b */
[----:B------:R-:W-:Y:S02]  /*b760*/  F2FP.BF16.F32.PACK_AB R35, RZ, R35 ;  /* 0x00000023ff23723e */ /* 0x000fe400000010ff */
[----:B------:R-:W-:-:S02]  /*b770*/  F2FP.BF16.F32.PACK_AB R36, RZ, R36 ;  /* 0x00000024ff24723e */ /* 0x000fc400000010ff */
[----:B------:R-:W-:Y:S02]  /*b780*/  F2FP.BF16.F32.PACK_AB R37, RZ, R37 ;  /* 0x00000025ff25723e */ /* 0x000fe400000010ff */
[----:B0-----:R-:W-:Y:S02]  /*b790*/  F2FP.BF16.F32.PACK_AB R5, RZ, R12 ;  /* 0x0000000cff05723e */ /* 0x001fe400000010ff */
[C---:B------:R-:W-:Y:S02]  /*b7a0*/  IADD3 R12, P5, R17.reuse, R8, RZ ;  /* 0x00000008110c7210 */ /* 0x040fe40007fbe0ff */
[----:B------:R-:W-:Y:S02]  /*b7b0*/  IADD3 R4, P4, R17, R10, RZ ;  /* 0x0000000a11047210 */ /* 0x000fe40007f9e0ff */
[----:B------:R-:W-:Y:S01]  /*b7c0*/  PRMT R7, R5, 0x7610, R7 ;  /* 0x0000761005077816 */ /* 0x000fe20000000007 */
[C---:B------:R-:W-:Y:S01]  /*b7d0*/  IMAD.X R13, R15.reuse, 0x1, R9, P5 ;  /* 0x000000010f0d7824 */ /* 0x040fe200028e0609 */
[----:B------:R-:W-:Y:S01]  /*b7e0*/  ISETP.GT.AND P5, PT, R0, 0x1, P0 ;  /* 0x000000010000780c */ /* 0x000fe200007a4270 */
[----:B------:R-:W-:Y:S01]  /*b7f0*/  IMAD.X R5, R15, 0x1, R11, P4 ;  /* 0x000000010f057824 */ /* 0x000fe200020e060b */
[----:B------:R-:W-:-:S02]  /*b800*/  IADD3 R28, P4, R21, R8, RZ ;  /* 0x00000008151c7210 */ /* 0x000fc40007f9e0ff */
[----:B------:R0:W-:Y:S01]  /*b810*/  @P2 STG.E.U16 desc[UR36][R12.64], R7 ;  /* 0x000000070c002986 */ /* 0x0001e2000c101524 */
[C---:B------:R-:W-:Y:S02]  /*b820*/  ISETP.GT.AND P2, PT, R0.reuse, 0x8, P1 ;  /* 0x000000080000780c */ /* 0x040fe40000f44270 */
[----:B------:R-:W-:Y:S01]  /*b830*/  IMAD.X R29, R15, 0x1, R9, P4 ;  /* 0x000000010f1d7824 */ /* 0x000fe200020e0609 */
[----:B------:R-:W-:Y:S01]  /*b840*/  @P3 STG.E.U16 desc[UR36][R26.64], R14 ;  /* 0x0000000e1a003986 */ /* 0x000fe2000c101524 */
[----:B------:R-:W-:Y:S02]  /*b850*/  ISETP.GT.AND P3, PT, R0, 0x9, P1 ;  /* 0x000000090000780c */ /* 0x000fe40000f64270 */
[----:B------:R-:W-:Y:S02]  /*b860*/  F2FP.BF16.F32.PACK_AB R38, RZ, R38 ;  /* 0x00000026ff26723e */ /* 0x000fe400000010ff */
[----:B------:R1:W-:Y:S01]  /*b870*/  @P5 STG.E.U16 desc[UR36][R4.64], R20 ;  /* 0x0000001404005986 */ /* 0x0003e2000c101524 */
[----:B------:R-:W-:-:S02]  /*b880*/  IADD3 R6, P5, R19, R8, RZ ;  /* 0x0000000813067210 */ /* 0x000fc40007fbe0ff */
[----:B------:R-:W-:Y:S02]  /*b890*/  F2FP.BF16.F32.PACK_AB R39, RZ, R39 ;  /* 0x00000027ff27723e */ /* 0x000fe400000010ff */
[----:B------:R-:W-:Y:S01]  /*b8a0*/  F2FP.BF16.F32.PACK_AB R40, RZ, R40 ;  /* 0x00000028ff28723e */ /* 0x000fe200000010ff */
[----:B0-----:R-:W-:Y:S01]  /*b8b0*/  IMAD.X R7, R15, 0x1, R9, P5 ;  /* 0x000000010f077824 */ /* 0x001fe200028e0609 */
[C---:B------:R-:W-:Y:S02]  /*b8c0*/  ISETP.GT.AND P5, PT, R0.reuse, 0x8, P0 ;  /* 0x000000080000780c */ /* 0x040fe400007a4270 */
[----:B------:R-:W-:Y:S02]  /*b8d0*/  F2FP.BF16.F32.PACK_AB R41, RZ, R41 ;  /* 0x00000029ff29723e */ /* 0x000fe400000010ff */
[----:B------:R-:W-:Y:S01]  /*b8e0*/  @P2 STG.E.U16 desc[UR36][R6.64], R72 ;  /* 0x0000004806002986 */ /* 0x000fe2000c101524 */
[----:B-1----:R-:W-:Y:S02]  /*b8f0*/  IADD3 R4, P4, R19, R10, RZ ;  /* 0x0000000a13047210 */ /* 0x002fe40007f9e0ff */
[C---:B------:R-:W-:Y:S01]  /*b900*/  ISETP.GT.AND P2, PT, R0.reuse, 0x9, P0 ;  /* 0x000000090000780c */ /* 0x040fe20000744270 */
[----:B------:R-:W-:Y:S01]  /*b910*/  @P3 STG.E.U16 desc[UR36][R28.64], R74 ;  /* 0x0000004a1c003986 */ /* 0x000fe2000c101524 */
[----:B------:R-:W-:Y:S01]  /*b920*/  ISETP.GT.AND P3, PT, R0, 0x10, P1 ;  /* 0x000000100000780c */ /* 0x000fe20000f64270 */
[----:B------:R-:W-:Y:S01]  /*b930*/  IMAD.X R5, R15, 0x1, R11, P4 ;  /* 0x000000010f057824 */ /* 0x000fe200020e060b */
[----:B------:R-:W-:-:S02]  /*b940*/  IADD3 R20, P4, R75, R8, RZ ;  /* 0x000000084b147210 */ /* 0x000fc40007f9e0ff */
[----:B------:R-:W-:Y:S02]  /*b950*/  F2FP.BF16.F32.PACK_AB R42, RZ, R42 ;  /* 0x0000002aff2a723e */ /* 0x000fe400000010ff */
[----:B------:R0:W-:Y:S01]  /*b960*/  @P5 STG.E.U16 desc[UR36][R4.64], R30 ;  /* 0x0000001e04005986 */ /* 0x0001e2000c101524 */
[----:B------:R-:W-:Y:S01]  /*b970*/  IADD3 R12, P5, R21, R10, RZ ;  /* 0x0000000a150c7210 */ /* 0x000fe20007fbe0ff */
[C---:B------:R-:W-:Y:S01]  /*b980*/  IMAD.X R21, R15.reuse, 0x1, R9, P4 ;  /* 0x000000010f157824 */ /* 0x040fe200020e0609 */
[----:B------:R-:W-:Y:S02]  /*b990*/  F2FP.BF16.F32.PACK_AB R43, RZ, R43 ;  /* 0x0000002bff2b723e */ /* 0x000fe400000010ff */
[----:B------:R-:W-:Y:S01]  /*b9a0*/  F2FP.BF16.F32.PACK_AB R44, RZ, R44 ;  /* 0x0000002cff2c723e */ /* 0x000fe200000010ff */
[----:B------:R-:W-:Y:S01]  /*b9b0*/  IMAD.X R13, R15, 0x1, R11, P5 ;  /* 0x000000010f0d7824 */ /* 0x000fe200028e060b */
[----:B------:R-:W-:Y:S02]  /*b9c0*/  ISETP.GT.AND P5, PT, R0, 0x11, P1 ;  /* 0x000000110000780c */ /* 0x000fe40000fa4270 */
[----:B------:R-:W-:-:S02]  /*b9d0*/  F2FP.BF16.F32.PACK_AB R45, RZ, R45 ;  /* 0x0000002dff2d723e */ /* 0x000fc400000010ff */
[----:B------:R-:W-:Y:S01]  /*b9e0*/  @P2 STG.E.U16 desc[UR36][R12.64], R31 ;  /* 0x0000001f0c002986 */ /* 0x000fe2000c101524 */
[----:B0-----:R-:W-:Y:S02]  /*b9f0*/  IADD3 R4, P4, R73, R8, RZ ;  /* 0x0000000849047210 */ /* 0x001fe40007f9e0ff */
[C---:B------:R-:W-:Y:S01]  /*ba00*/  ISETP.GT.AND P2, PT, R0.reuse, 0x10, P0 ;  /* 0x000000100000780c */ /* 0x040fe20000744270 */
[----:B------:R-:W-:Y:S01]  /*ba10*/  @P3 STG.E.U16 desc[UR36][R20.64], R32 ;  /* 0x0000002014003986 */ /* 0x000fe2000c101524 */
[----:B------:R-:W-:Y:S01]  /*ba20*/  ISETP.GT.AND P3, PT, R0, 0x11, P0 ;  /* 0x000000110000780c */ /* 0x000fe20000764270 */
[----:B------:R-:W-:Y:S01]  /*ba30*/  IMAD.X R5, R15, 0x1, R9, P4 ;  /* 0x000000010f057824 */ /* 0x000fe200020e0609 */
[----:B------:R-:W-:Y:S02]  /*ba40*/  IADD3 R26, P4, R73, R10, RZ ;  /* 0x0000000a491a7210 */ /* 0x000fe40007f9e0ff */
[----:B------:R-:W-:Y:S02]  /*ba50*/  F2FP.BF16.F32.PACK_AB R46, RZ, R46 ;  /* 0x0000002eff2e723e */ /* 0x000fe400000010ff */
[----:B------:R0:W-:Y:S01]  /*ba60*/  @P5 STG.E.U16 desc[UR36][R4.64], R33 ;  /* 0x0000002104005986 */ /* 0x0001e2000c101524 */
[----:B------:R-:W-:Y:S01]  /*ba70*/  IADD3 R6, P5, R75, R10, RZ ;  /* 0x0000000a4b067210 */ /* 0x000fe20007fbe0ff */
[----:B------:R-:W-:Y:S01]  /*ba80*/  IMAD.X R27, R15, 0x1, R11, P4 ;  /* 0x000000010f1b7824 */ /* 0x000fe200020e060b */
[----:B------:R-:W-:-:S02]  /*ba90*/  F2FP.BF16.F32.PACK_AB R47, RZ, R47 ;  /* 0x0000002fff2f723e */ /* 0x000fc400000010ff */
[----:B------:R-:W-:Y:S01]  /*baa0*/  F2FP.BF16.F32.PACK_AB R48, RZ, R48 ;  /* 0x00000030ff30723e */ /* 0x000fe200000010ff */
[----:B------:R-:W-:Y:S01]  /*bab0*/  IMAD.X R7, R15, 0x1, R11, P5 ;  /* 0x000000010f077824 */ /* 0x000fe200028e060b */
[C---:B------:R-:W-:Y:S02]  /*bac0*/  ISETP.GT.AND P5, PT, R0.reuse, 0x18, P1 ;  /* 0x000000180000780c */ /* 0x040fe40000fa4270 */
[----:B------:R-:W-:Y:S02]  /*bad0*/  F2FP.BF16.F32.PACK_AB R49, RZ, R49 ;  /* 0x00000031ff31723e */ /* 0x000fe400000010ff */
[----:B------:R-:W-:Y:S01]  /*bae0*/  @P2 STG.E.U16 desc[UR36][R6.64], R34 ;  /* 0x0000002206002986 */ /* 0x000fe2000c101524 */
[----:B0-----:R-:W-:Y:S02]  /*baf0*/  IADD3 R4, P4, R77, R8, RZ ;  /* 0x000000084d047210 */ /* 0x001fe40007f9e0ff */
        /* <DEDUP_REMOVED lines=89> */
[----:B------:R-:W-:-:S03]  /*c090*/  F2FP.BF16.F32.PACK_AB R71, RZ, R71 ;  /* 0x00000047ff47723e */ /* 0x000fc600000010ff */
[----:B------:R-:W-:Y:S01]  /*c0a0*/  IMAD.X R7, R15, 0x1, R9, P5 ;  /* 0x000000010f077824 */ /* 0x000fe200028e0609 */
[----:B------:R-:W-:-:S04]  /*c0b0*/  ISETP.GT.AND P5, PT, R0, 0x38, P0 ;  /* 0x000000380000780c */ /* 0x000fc800007a4270 */
[----:B------:R-:W-:Y:S01]  /*c0c0*/  @P2 STG.E.U16 desc[UR36][R6.64], R52 ;  /* 0x0000003406002986 */ /* 0x000fe2000c101524 */
[----:B0-----:R-:W-:Y:S02]  /*c0d0*/  IADD3 R4, P4, R93, R10, RZ ;  /* 0x0000000a5d047210 */ /* 0x001fe40007f9e0ff */
[C---:B------:R-:W-:Y:S01]  /*c0e0*/  ISETP.GT.AND P2, PT, R0.reuse, 0x39, P0 ;  /* 0x000000390000780c */ /* 0x040fe20000744270 */
[----:B------:R-:W-:Y:S01]  /*c0f0*/  @P3 STG.E.U16 desc[UR36][R26.64], R53 ;  /* 0x000000351a003986 */ /* 0x000fe2000c101524 */
[----:B------:R-:W-:Y:S01]  /*c100*/  ISETP.GT.AND P3, PT, R0, 0x40, P1 ;  /* 0x000000400000780c */ /* 0x000fe20000f64270 */
[----:B------:R-:W-:Y:S01]  /*c110*/  IMAD.X R5, R15, 0x1, R11, P4 ;  /* 0x000000010f057824 */ /* 0x000fe200020e060b */
[----:B------:R-:W-:-:S04]  /*c120*/  IADD3 R20, P4, R99, R8, RZ ;  /* 0x0000000863147210 */ /* 0x000fc80007f9e0ff */
[----:B------:R0:W-:Y:S01]  /*c130*/  @P5 STG.E.U16 desc[UR36][R4.64], R54 ;  /* 0x0000003604005986 */ /* 0x0001e2000c101524 */
[----:B------:R-:W-:Y:S01]  /*c140*/  IADD3 R12, P5, R95, R10, RZ ;  /* 0x0000000a5f0c7210 */ /* 0x000fe20007fbe0ff */
[----:B------:R-:W-:-:S04]  /*c150*/  IMAD.X R21, R15, 0x1, R9, P4 ;  /* 0x000000010f157824 */ /* 0x000fc800020e0609 */
        /* <DEDUP_REMOVED lines=38> */
[----:B------:R1:W-:Y:S01]  /*c3c0*/  @P2 STG.E.U16 desc[UR36][R6.64], R64 ;  /* 0x0000004006002986 */ /* 0x0003e2000c101524 */
[----:B0-----:R-:W-:Y:S02]  /*c3d0*/  IADD3 R4, P4, R105, R10, RZ ;  /* 0x0000000a69047210 */ /* 0x001fe40007f9e0ff */
[-C--:B------:R-:W-:Y:S01]  /*c3e0*/  IADD3 R20, P2, R25, R8.reuse, RZ ;  /* 0x0000000819147210 */ /* 0x080fe20007f5e0ff */
[----:B------:R1:W-:Y:S01]  /*c3f0*/  @P3 STG.E.U16 desc[UR36][R26.64], R65 ;  /* 0x000000411a003986 */ /* 0x0003e2000c101524 */
[----:B------:R-:W-:Y:S01]  /*c400*/  IADD3 R8, P3, R3, R8, RZ ;  /* 0x0000000803087210 */ /* 0x000fe20007f7e0ff */
[C---:B------:R-:W-:Y:S01]  /*c410*/  IMAD.X R5, R15.reuse, 0x1, R11, P4 ;  /* 0x000000010f057824 */ /* 0x040fe200020e060b */
[----:B------:R-:W-:Y:S01]  /*c420*/  ISETP.GT.AND P4, PT, R0, 0x51, P0 ;  /* 0x000000510000780c */ /* 0x000fe20000784270 */
[C-C-:B------:R-:W-:Y:S02]  /*c430*/  IMAD.X R21, R15.reuse, 0x1, R9.reuse, P2 ;  /* 0x000000010f157824 */ /* 0x140fe400010e0609 */
[----:B------:R-:W-:Y:S01]  /*c440*/  IMAD.X R9, R15, 0x1, R9, P3 ;  /* 0x000000010f097824 */ /* 0x000fe200018e0609 */
[----:B------:R1:W-:Y:S01]  /*c450*/  @P5 STG.E.U16 desc[UR36][R4.64], R66 ;  /* 0x0000004204005986 */ /* 0x0003e2000c101524 */
[----:B------:R-:W-:-:S02]  /*c460*/  IADD3 R12, P5, R107, R10, RZ ;  /* 0x0000000a6b0c7210 */ /* 0x000fc40007fbe0ff */
[C---:B------:R-:W-:Y:S02]  /*c470*/  ISETP.GT.AND P3, PT, R0.reuse, 0x58, P1 ;  /* 0x000000580000780c */ /* 0x040fe40000f64270 */
[C---:B------:R-:W-:Y:S01]  /*c480*/  ISETP.GT.AND P1, PT, R0.reuse, 0x59, P1 ;  /* 0x000000590000780c */ /* 0x040fe20000f24270 */
[--C-:B------:R-:W-:Y:S01]  /*c490*/  IMAD.X R13, R15, 0x1, R11.reuse, P5 ;  /* 0x000000010f0d7824 */ /* 0x100fe200028e060b */
[-C--:B------:R-:W-:Y:S02]  /*c4a0*/  IADD3 R24, P5, R25, R10.reuse, RZ ;  /* 0x0000000a19187210 */ /* 0x080fe40007fbe0ff */
[----:B------:R-:W-:Y:S02]  /*c4b0*/  IADD3 R10, P2, R3, R10, RZ ;  /* 0x0000000a030a7210 */ /* 0x000fe40007f5e0ff */
[----:B------:R1:W-:Y:S01]  /*c4c0*/  @P4 STG.E.U16 desc[UR36][R12.64], R67 ;  /* 0x000000430c004986 */ /* 0x0003e2000c101524 */
[C-C-:B------:R-:W-:Y:S01]  /*c4d0*/  IMAD.X R25, R15.reuse, 0x1, R11.reuse, P5 ;  /* 0x000000010f197824 */ /* 0x140fe200028e060b */
[C---:B------:R-:W-:Y:S01]  /*c4e0*/  ISETP.GT.AND P5, PT, R0.reuse, 0x58, P0 ;  /* 0x000000580000780c */ /* 0x040fe200007a4270 */
[----:B------:R-:W-:Y:S01]  /*c4f0*/  IMAD.X R11, R15, 0x1, R11, P2 ;  /* 0x000000010f0b7824 */ /* 0x000fe200010e060b */
[----:B------:R-:W-:Y:S01]  /*c500*/  ISETP.GT.AND P0, PT, R0, 0x59, P0 ;  /* 0x000000590000780c */ /* 0x000fe20000704270 */
[----:B------:R1:W-:Y:S04]  /*c510*/  @P3 STG.E.U16 desc[UR36][R20.64], R68 ;  /* 0x0000004414003986 */ /* 0x0003e8000c101524 */
[----:B------:R1:W-:Y:S06]  /*c520*/  @P1 STG.E.U16 desc[UR36][R8.64], R69 ;  /* 0x0000004508001986 */ /* 0x0003ec000c101524 */
[----:B------:R1:W-:Y:S04]  /*c530*/  @P5 STG.E.U16 desc[UR36][R24.64], R70 ;  /* 0x0000004618005986 */ /* 0x0003e8000c101524 */
[----:B------:R1:W-:Y:S02]  /*c540*/  @P0 STG.E.U16 desc[UR36][R10.64], R71 ;  /* 0x000000470a000986 */ /* 0x0003e4000c101524 */
.L_x_267:
[----:B------:R-:W-:Y:S05]  /*c550*/  BSYNC B0 ;  /* 0x0000000000007941 */ /* 0x000fea0003800000 */
.L_x_29:
[----:B------:R-:W-:Y:S01]  /*c560*/  ULDC UR4, c[0x0][0xc] ;  /* 0x0000030000047ab9 */ /* 0x000fe20000000800 */
[----:B------:R-:W-:Y:S01]  /*c570*/  ULDC UR5, c[0x0][0x10] ;  /* 0x0000040000057ab9 */ /* 0x000fe20000000800 */
[----:B0-----:R-:W0:Y:S01]  /*c580*/  LDC R3, c[0x0][0x14] ;  /* 0x00000500ff037b82 */ /* 0x001e220000000800 */
[----:B------:R-:W-:Y:S01]  /*c590*/  UIMAD.WIDE.U32 UR4, UR4, UR5, URZ ;  /* 0x00000005040472a5 */ /* 0x000fe2000f8e003f */
[----:B------:R-:W-:Y:S01]  /*c5a0*/  IMAD.MOV.U32 R19, RZ, RZ, R16 ;  /* 0x000000ffff137224 */ /* 0x000fe200078e0010 */
[----:B---3--:R-:W-:Y:S01]  /*c5b0*/  PRMT R0, RZ, 0x7610, R0 ;  /* 0x00007610ff007816 */ /* 0x008fe20000000000 */
[----:B------:R-:W-:-:S03]  /*c5c0*/  IMAD.MOV.U32 R17, RZ, RZ, -0x1 ;  /* 0xffffffffff117424 */ /* 0x000fc600078e00ff */
[----:B0-----:R-:W-:-:S04]  /*c5d0*/  IMAD.WIDE.U32 R18, R3, UR4, R18 ;  /* 0x0000000403127c25 */ /* 0x001fc8000f8e0012 */
[----:B------:R-:W-:Y:S01]  /*c5e0*/  IMAD R3, R3, UR5, RZ ;  /* 0x0000000503037c24 */ /* 0x000fe2000f8e02ff */
[----:B------:R-:W-:Y:S02]  /*c5f0*/  ULDC.64 UR4, c[0x0][0x650] ;  /* 0x0001940000047ab9 */ /* 0x000fe40000000a00 */
[----:B------:R-:W-:Y:S01]  /*c600*/  ISETP.GE.U32.AND P0, PT, R18, UR4, PT ;  /* 0x0000000412007c0c */ /* 0x000fe2000bf06070 */
[----:B------:R-:W-:Y:S02]  /*c610*/  IMAD.IADD R16, R19, 0x1, R3 ;  /* 0x0000000113107824 */ /* 0x000fe400078e0203 */
[----:B------:R-:W-:-:S03]  /*c620*/  IMAD.MOV.U32 R19, RZ, RZ, -0x1 ;  /* 0xffffffffff137424 */ /* 0x000fc600078e00ff */
[----:B------:R-:W-:-:S13]  /*c630*/  ISETP.GE.U32.AND.EX P0, PT, R16, UR5, PT, P0 ;  /* 0x0000000510007c0c */ /* 0x000fda000bf06100 */
[----:B------:R-:W-:Y:S05]  /*c640*/  @P0 BRA `(.L_x_268) ;  /* 0x00000004006c0947 */ /* 0x000fea0003800000 */
[----:B-1----:R-:W0:Y:S01]  /*c650*/  S2R R12, SR_CTAID.X ;  /* 0x00000000000c7919 */ /* 0x002e220000002500 */
[----:B------:R-:W1:Y:S01]  /*c660*/  LDC.64 R10, c[0x0][0x628] ;  /* 0x00018a00ff0a7b82 */ /* 0x000e620000000a00 */
[----:B------:R-:W-:Y:S01]  /*c670*/  ULDC UR4, c[0x0][0x150] ;  /* 0x0000540000047ab9 */ /* 0x000fe20000000800 */
[----:B--2---:R-:W-:Y:S01]  /*c680*/  IMAD.MOV.U32 R8, RZ, RZ, R18 ;  /* 0x000000ffff087224 */ /* 0x004fe200078e0012 */
[----:B------:R-:W2:Y:S01]  /*c690*/  S2R R20, SR_CTAID.Y ;  /* 0x0000000000147919 */ /* 0x000ea20000002600 */
[----:B------:R-:W-:-:S04]  /*c6a0*/  IMAD.MOV.U32 R9, RZ, RZ, R16 ;  /* 0x000000ffff097224 */ /* 0x000fc800078e0010 */
[----:B------:R-:W3:Y:S08]  /*c6b0*/  LDC R21, c[0x0][0x144] ;  /* 0x00005100ff157b82 */ /* 0x000ef00000000800 */
[----:B------:R-:W4:Y:S08]  /*c6c0*/  LDC R0, c[0x0][0x630] ;  /* 0x00018c00ff007b82 */ /* 0x000f300000000800 */
[----:B------:R-:W2:Y:S01]  /*c6d0*/  LDC.64 R14, c[0x0][0x620] ;  /* 0x00018800ff0e7b82 */ /* 0x000ea20000000a00 */
[----:B-1----:R-:W-:-:S04]  /*c6e0*/  ISETP.NE.U32.AND P0, PT, R10, RZ, PT ;  /* 0x000000ff0a00720c */ /* 0x002fc80003f05070 */
[----:B------:R-:W-:Y:S02]  /*c6f0*/  ISETP.NE.AND.EX P0, PT, R11, RZ, PT, P0 ;  /* 0x000000ff0b00720c */ /* 0x000fe40003f05300 */
[----:B0-----:R-:W-:-:S05]  /*c700*/  I2FP.F32.U32 R3, R12 ;  /* 0x0000000c00037245 */ /* 0x001fca0000201000 */
[----:B------:R-:W-:-:S04]  /*c710*/  FMUL R3, R3, UR4 ;  /* 0x0000000403037c20 */ /* 0x000fc80008400000 */
[----:B------:R0:W1:Y:S02]  /*c720*/  F2I.U32.TRUNC.NTZ R19, R3 ;  /* 0x0000000300137305 */ /* 0x000064000020f000 */
[----:B---34-:R-:W-:Y:S05]  /*c730*/  @!P0 BRA `(.L_x_269) ;  /* 0x0000000000288947 */ /* 0x018fea0003800000 */
[----:B0-----:R-:W0:Y:S02]  /*c740*/  LDC R3, c[0x0][0x634] ;  /* 0x00018d00ff037b82 */ /* 0x001e240000000800 */
        /* <DEDUP_REMOVED lines=9> */
.L_x_269:
[----:B------:R-:W3:Y:S01]  /*c7e0*/  LDC.64 R26, c[0x0][0x640] ;  /* 0x00019000ff1a7b82 */ /* 0x000ee20000000a00 */
[-C--:B------:R-:W-:Y:S01]  /*c7f0*/  SHF.R.U64 R17, R8, R0.reuse, R9 ;  /* 0x0000000008117219 */ /* 0x080fe20000001209 */
[----:B-1----:R-:W-:Y:S01]  /*c800*/  IMAD.MOV R7, RZ, RZ, -R19 ;  /* 0x000000ffff077224 */ /* 0x002fe200078e0a13 */
[----:B------:R-:W-:Y:S01]  /*c810*/  SHF.R.U32.HI R0, RZ, R0, R9 ;  /* 0x00000000ff007219 */ /* 0x000fe20000011609 */
[----:B------:R-:W-:Y:S01]  /*c820*/  IMAD.MOV.U32 R19, RZ, RZ, R16 ;  /* 0x000000ffff137224 */ /* 0x000fe200078e0010 */
[----:B0-----:R-:W-:Y:S01]  /*c830*/  IADD3 R3, P0, RZ, -R17, RZ ;  /* 0x80000011ff037210 */ /* 0x001fe20007f1e0ff */
[----:B------:R-:W-:Y:S01]  /*c840*/  ULDC UR4, c[0x0][0x154] ;  /* 0x0000550000047ab9 */ /* 0x000fe20000000800 */
[----:B------:R-:W-:Y:S01]  /*c850*/  IMAD R21, R21, R7, R12 ;  /* 0x0000000715157224 */ /* 0x000fe200078e020c */
[----:B------:R-:W0:Y:S01]  /*c860*/  LDC R6, c[0x0][0x618] ;  /* 0x00018600ff067b82 */ /* 0x000e220000000800 */
[----:B------:R-:W-:Y:S02]  /*c870*/  IMAD.MOV.U32 R7, RZ, RZ, 0x1 ;  /* 0x00000001ff077424 */ /* 0x000fe400078e00ff */
[----:B------:R-:W-:-:S04]  /*c880*/  IMAD.X R5, RZ, RZ, ~R0, P0 ;  /* 0x000000ffff057224 */ /* 0x000fc800000e0e00 */
[-C--:B--2---:R-:W-:Y:S01]  /*c890*/  IMAD R0, R5, R14.reuse, RZ ;  /* 0x0000000e05007224 */ /* 0x084fe200078e02ff */
[----:B------:R-:W1:Y:S01]  /*c8a0*/  LDC R8, c[0x0][0x608] ;  /* 0x00018200ff087b82 */ /* 0x000e620000000800 */
[----:B------:R-:W-:-:S04]  /*c8b0*/  IMAD.WIDE.U32 R4, R3, R14, R18 ;  /* 0x0000000e03047225 */ /* 0x000fc800078e0012 */
[----:B------:R-:W-:Y:S01]  /*c8c0*/  IMAD R3, R3, R15, R0 ;  /* 0x0000000f03037224 */ /* 0x000fe200078e0200 */
[----:B------:R-:W-:Y:S02]  /*c8d0*/  I2FP.F32.U32 R0, R20 ;  /* 0x0000001400007245 */ /* 0x000fe40000201000 */
[----:B------:R-:W2:Y:S01]  /*c8e0*/  LDC R22, c[0x0][0x658] ;  /* 0x00019600ff167b82 */ /* 0x000ea20000000800 */
[----:B------:R-:W-:Y:S01]  /*c8f0*/  IMAD.IADD R3, R5, 0x1, R3 ;  /* 0x0000000105037824 */ /* 0x000fe200078e0203 */
[----:B---3--:R-:W-:Y:S01]  /*c900*/  ISETP.NE.U32.AND P0, PT, R26, RZ, PT ;  /* 0x000000ff1a00720c */ /* 0x008fe20003f05070 */
[----:B------:R-:W-:Y:S01]  /*c910*/  FMUL R0, R0, UR4 ;  /* 0x0000000400007c20 */ /* 0x000fe20008400000 */
[----:B------:R-:W-:Y:S02]  /*c920*/  IMAD.MOV.U32 R5, RZ, RZ, -0x1 ;  /* 0xffffffffff057424 */ /* 0x000fe400078e00ff */
[----:B------:R-:W-:Y:S01]  /*c930*/  ISETP.NE.AND.EX P0, PT, R27, RZ, PT, P0 ;  /* 0x000000ff1b00720c */ /* 0x000fe20003f05300 */
[----:B------:R3:W4:Y:S01]  /*c940*/  F2I.U32.TRUNC.NTZ R13, R0 ;  /* 0x00000000000d7305 */ /* 0x000722000020f000 */
[----:B------:R-:W3:Y:S01]  /*c950*/  LDC R15, c[0x0][0x148] ;  /* 0x00005200ff0f7b82 */ /* 0x000ee20000000800 */
[----:B0-----:R-:W-:-:S02]  /*c960*/  SHF.R.U64 R12, R4, R6, R3 ;  /* 0x00000006040c7219 */ /* 0x001fc40000001203 */
[----:B------:R-:W-:-:S05]  /*c970*/  SHF.R.U32.HI R3, RZ, R6, R3 ;  /* 0x00000006ff037219 */ /* 0x000fca0000011603 */
[----:B------:R-:W0:Y:S01]  /*c980*/  LDC R19, c[0x0][0x600] ;  /* 0x00018000ff137b82 */ /* 0x000e220000000800 */
[-CC-:B-1----:R-:W-:Y:S02]  /*c990*/  SHF.R.U64 R10, R12, R8.reuse, R3.reuse ;  /* 0x000000080c0a7219 */ /* 0x182fe40000001203 */
[----:B------:R-:W-:-:S05]  /*c9a0*/  SHF.R.U32.HI R3, RZ, R8, R3 ;  /* 0x00000008ff037219 */ /* 0x000fca0000011603 */
[----:B------:R-:W1:Y:S01]  /*c9b0*/  LDC R24, c[0x0][0x648] ;  /* 0x00019200ff187b82 */ /* 0x000e620000000800 */
[-C--:B--2---:R-:W-:Y:S02]  /*c9c0*/  SHF.L.U32 R4, R5, R22.reuse, RZ ;  /* 0x0000001605047219 */ /* 0x084fe400000006ff */
[-CC-:B------:R-:W-:Y:S02]  /*c9d0*/  SHF.R.U64 R14, R10, R22.reuse, R3.reuse ;  /* 0x000000160a0e7219 */ /* 0x180fe40000001203 */
[----:B------:R-:W-:Y:S02]  /*c9e0*/  SHF.R.U32.HI R5, RZ, R22, R3 ;  /* 0x00000016ff057219 */ /* 0x000fe40000011603 */
[----:B------:R-:W-:Y:S01]  /*c9f0*/  LOP3.LUT R25, RZ, R4, RZ, 0x33, !PT ;  /* 0x00000004ff197212 */ /* 0x000fe200078e33ff */
[----:B------:R-:W2:Y:S01]  /*ca00*/  LDC R28, c[0x0][0x638] ;  /* 0x00018e00ff1c7b82 */ /* 0x000ea20000000800 */
[----:B------:R-:W-:Y:S01]  /*ca10*/  SHF.L.U32 R22, R7, R22, RZ ;  /* 0x0000001607167219 */ /* 0x000fe200000006ff */
[----:B------:R-:W-:-:S06]  /*ca20*/  IMAD.MOV.U32 R4, RZ, RZ, R14 ;  /* 0x000000ffff047224 */ /* 0x000fcc00078e000e */
[----:B------:R-:W0:Y:S01]  /*ca30*/  LDC R29, c[0x0][0x610] ;  /* 0x00018400ff1d7b82 */ /* 0x000e220000000800 */
[----:B----4-:R-:W-:Y:S05]  /*ca40*/  @!P0 BRA `(.L_x_270) ;  /* 0x0000000000288947 */ /* 0x010fea0003800000 */
[----:B------:R-:W4:Y:S02]  /*ca50*/  LDC R3, c[0x0][0x64c] ;  /* 0x00019300ff037b82 */ /* 0x000f240000000800 */
[----:B----4-:R-:W-:-:S05]  /*ca60*/  IADD3 R3, P0, R14, R3, RZ ;  /* 0x000000030e037210 */ /* 0x010fca0007f1e0ff */
        /* <DEDUP_REMOVED lines=8> */
.L_x_270:
[----:B------:R-:W4:Y:S01]  /*caf0*/  LDC R3, c[0x0][0x65c] ;  /* 0x00019700ff037b82 */ /* 0x000f220000000800 */
[----:B-1-3--:R-:W-:Y:S01]  /*cb00*/  SHF.R.U64 R0, R4, R24, R5 ;  /* 0x0000001804007219 */ /* 0x00afe20000001205 */
[----:B0-----:R-:W-:Y:S01]  /*cb10*/  VIADD R7, R19, 0xffffffff ;  /* 0xffffffff13077836 */ /* 0x001fe20000000000 */
[----:B------:R-:W-:Y:S01]  /*cb20*/  LOP3.LUT R5, R10, R25, RZ, 0xc0, !PT ;  /* 0x000000190a057212 */ /* 0x000fe200078ec0ff */
[----:B------:R-:W-:Y:S02]  /*cb30*/  IMAD.MOV R13, RZ, RZ, -R13 ;  /* 0x000000ffff0d7224 */ /* 0x000fe400078e0a0d */
[----:B------:R-:W-:Y:S02]  /*cb40*/  IMAD.MOV.U32 R4, RZ, RZ, 0x1 ;  /* 0x00000001ff047424 */ /* 0x000fe400078e00ff */
[----:B------:R-:W-:Y:S01]  /*cb50*/  IMAD R22, R22, R0, R5 ;  /* 0x0000000016167224 */ /* 0x000fe200078e0205 */
[----:B------:R-:W-:Y:S02]  /*cb60*/  LOP3.LUT R5, R12, R7, RZ, 0xc0, !PT ;  /* 0x000000070c057212 */ /* 0x000fe400078ec0ff */
[----:B----4-:R-:W-:Y:S01]  /*cb70*/  ISETP.NE.AND P0, PT, R3, 0x1, PT ;  /* 0x000000010300780c */ /* 0x010fe20003f05270 */
[----:B------:R-:W-:-:S04]  /*cb80*/  IMAD.MOV R3, RZ, RZ, -R0 ;  /* 0x000000ffff037224 */ /* 0x000fc800078e0a00 */
[----:B--2---:R-:W-:-:S04]  /*cb90*/  IMAD R0, R3, R28, R14 ;  /* 0x0000001c03007224 */ /* 0x004fc800078e020e */
[----:B------:R-:W-:Y:S01]  /*cba0*/  IMAD R3, R0, R19, R5 ;  /* 0x0000001300037224 */ /* 0x000fe200078e0205 */
[----:B------:R-:W-:-:S03]  /*cbb0*/  PRMT R0, R4, 0x7610, R0 ;  /* 0x0000761004007816 */ /* 0x000fc60000000000 */
[----:B------:R-:W-:-:S04]  /*cbc0*/  @P0 IMAD R21, R15, R13, R20 ;  /* 0x0000000d0f150224 */ /* 0x000fc800078e0214 */
[----:B------:R-:W-:-:S05]  /*cbd0*/  IMAD R22, R22, R29, R21 ;  /* 0x0000001d16167224 */ /* 0x000fca00078e0215 */
[----:B------:R-:W-:Y:S02]  /*cbe0*/  SEL R19, R3, R22, !P0 ;  /* 0x0000001603137207 */ /* 0x000fe40004000000 */
[----:B------:R-:W-:-:S07]  /*cbf0*/  SEL R22, R22, R3, !P0 ;  /* 0x0000000316167207 */ /* 0x000fce0004000000 */
.L_x_268:
[----:B------:R-:W-:-:S13]  /*cc00*/  LOP3.LUT P0, RZ, R0, 0xff, RZ, 0xc0, !PT ;  /* 0x000000ff00ff7812 */ /* 0x000fda000780c0ff */
[----:B------:R-:W-:Y:S05]  /*cc10*/  @P0 BRA `(.L_x_271) ;  /* 0xffffff44002c0947 */ /* 0x000fea000383ffff */
[----:B------:R-:W-:Y:S05]  /*cc20*/  EXIT ;  /* 0x000000000000794d */ /* 0x000fea0003800000 */
.L_x_4:
[----:B0-----:R-:W-:Y:S01]  /*cc30*/  ULDC.64 UR4, c[0x0][0x650] ;  /* 0x0001940000047ab9 */ /* 0x001fe20000000a00 */
        /* <DEDUP_REMOVED lines=25> */
.L_x_273:
[--C-:B------:R-:W-:Y:S01]  /*cdd0*/  SHF.R.U64 R12, R10, R14, R11.reuse ;  /* 0x0000000e0a0c7219 */ /* 0x100fe2000000120b */
[----:B------:R-:W0:Y:S01]  /*cde0*/  LDC R22, c[0x0][0x618] ;  /* 0x00018600ff167b82 */ /* 0x000e220000000800 */
[----:B------:R-:W-:Y:S01]  /*cdf0*/  I2FP.F32.U32 R6, R4 ;  /* 0x0000000400067245 */ /* 0x000fe20000201000 */
[----:B------:R-:W-:Y:S01]  /*ce00*/  ULDC UR4, c[0x0][0x150] ;  /* 0x0000540000047ab9 */ /* 0x000fe20000000800 */
[----:B------:R-:W-:Y:S01]  /*ce10*/  SHF.R.U32.HI R5, RZ, R14, R11 ;  /* 0x0000000eff057219 */ /* 0x000fe2000001160b */
[----:B------:R-:W-:Y:S01]  /*ce20*/  IMAD.MOV.U32 R19, RZ, RZ, R16 ;  /* 0x000000ffff137224 */ /* 0x000fe200078e0010 */
[----:B------:R-:W-:Y:S01]  /*ce30*/  IADD3 R9, P0, RZ, -R12, RZ ;  /* 0x8000000cff097210 */ /* 0x000fe20007f1e0ff */
[----:B------:R-:W-:Y:S01]  /*ce40*/  FMUL R11, R6, UR4 ;  /* 0x00000004060b7c20 */ /* 0x000fe20008400000 */
[----:B------:R-:W-:Y:S01]  /*ce50*/  ULDC UR4, c[0x0][0x154] ;  /* 0x0000550000047ab9 */ /* 0x000fe20000000800 */
[----:B------:R-:W1:Y:S02]  /*ce60*/  LDC.64 R24, c[0x0][0x640] ;  /* 0x00019000ff187b82 */ /* 0x000e640000000a00 */
[----:B------:R-:W-:-:S02]  /*ce70*/  IMAD.X R5, RZ, RZ, ~R5, P0 ;  /* 0x000000ffff057224 */ /* 0x000fc400000e0e05 */
[----:B------:R-:W2:Y:S01]  /*ce80*/  F2I.U32.TRUNC.NTZ R11, R11 ;  /* 0x0000000b000b7305 */ /* 0x000ea2000020f000 */
[----:B------:R-:W-:-:S03]  /*ce90*/  IMAD.WIDE.U32 R6, R9, R20, R18 ;  /* 0x0000001409067225 */ /* 0x000fc600078e0012 */
[----:B------:R-:W3:Y:S01]  /*cea0*/  LDC R13, c[0x0][0x144] ;  /* 0x00005100ff0d7b82 */ /* 0x000ee20000000800 */
[----:B------:R-:W-:-:S04]  /*ceb0*/  IMAD R8, R5, R20, RZ ;  /* 0x0000001405087224 */ /* 0x000fc800078e02ff */
[----:B------:R-:W-:Y:S02]  /*cec0*/  IMAD R5, R9, R21, R8 ;  /* 0x0000001509057224 */ /* 0x000fe400078e0208 */
[----:B------:R-:W-:Y:S01]  /*ced0*/  IMAD.MOV.U32 R8, RZ, RZ, -0x1 ;  /* 0xffffffffff087424 */ /* 0x000fe200078e00ff */
[----:B------:R-:W4:Y:S01]  /*cee0*/  LDC R14, c[0x0][0x608] ;  /* 0x00018200ff0e7b82 */ /* 0x000f220000000800 */
[----:B------:R-:W-:Y:S01]  /*cef0*/  IMAD.IADD R5, R7, 0x1, R5 ;  /* 0x0000000107057824 */ /* 0x000fe200078e0205 */
[----:B------:R-:W-:-:S04]  /*cf00*/  I2FP.F32.U32 R7, R3 ;  /* 0x0000000300077245 */ /* 0x000fc80000201000 */
[-C--:B0-----:R-:W-:Y:S01]  /*cf10*/  SHF.R.U64 R10, R6, R22.reuse, R5 ;  /* 0x00000016060a7219 */ /* 0x081fe20000001205 */
[----:B--2---:R-:W-:Y:S01]  /*cf20*/  IMAD.MOV R6, RZ, RZ, -R11 ;  /* 0x000000ffff067224 */ /* 0x004fe200078e0a0b */
[----:B------:R-:W0:Y:S01]  /*cf30*/  LDC R9, c[0x0][0x658] ;  /* 0x00019600ff097b82 */ /* 0x000e220000000800 */
[----:B-1----:R-:W-:Y:S01]  /*cf40*/  ISETP.NE.U32.AND P0, PT, R24, RZ, PT ;  /* 0x000000ff1800720c */ /* 0x002fe20003f05070 */
[----:B------:R-:W-:Y:S01]  /*cf50*/  FMUL R7, R7, UR4 ;  /* 0x0000000407077c20 */ /* 0x000fe20008400000 */
[----:B------:R-:W-:Y:S02]  /*cf60*/  SHF.R.U32.HI R5, RZ, R22, R5 ;  /* 0x00000016ff057219 */ /* 0x000fe40000011605 */
[----:B------:R-:W-:-:S03]  /*cf70*/  ISETP.NE.AND.EX P0, PT, R25, RZ, PT, P0 ;  /* 0x000000ff1900720c */ /* 0x000fc60003f05300 */
[----:B------:R-:W1:Y:S01]  /*cf80*/  LDC R20, c[0x0][0x148] ;  /* 0x00005200ff147b82 */ /* 0x000e620000000800 */
[----:B---3--:R-:W-:Y:S02]  /*cf90*/  IMAD R19, R13, R6, R4 ;  /* 0x000000060d137224 */ /* 0x008fe400078e0204 */
[----:B------:R-:W-:-:S05]  /*cfa0*/  IMAD.MOV.U32 R6, RZ, RZ, 0x1 ;  /* 0x00000001ff067424 */ /* 0x000fca00078e00ff */
[----:B------:R-:W2:Y:S01]  /*cfb0*/  LDC R17, c[0x0][0x600] ;  /* 0x00018000ff117b82 */ /* 0x000ea20000000800 */
[-CC-:B----4-:R-:W-:Y:S02]  /*cfc0*/  SHF.R.U64 R13, R10, R14.reuse, R5.reuse ;  /* 0x0000000e0a0d7219 */ /* 0x190fe40000001205 */
[----:B------:R-:W-:Y:S02]  /*cfd0*/  SHF.R.U32.HI R4, RZ, R14, R5 ;  /* 0x0000000eff047219 */ /* 0x000fe40000011605 */
[----:B------:R3:W4:Y:S03]  /*cfe0*/  F2I.U32.TRUNC.NTZ R14, R7 ;  /* 0x00000007000e7305 */ /* 0x000726000020f000 */
[----:B------:R-:W1:Y:S01]  /*cff0*/  LDC R21, c[0x0][0x648] ;  /* 0x00019200ff157b82 */ /* 0x000e620000000800 */
[-C--:B0-----:R-:W-:Y:S02]  /*d000*/  SHF.R.U64 R15, R13, R9.reuse, R4 ;  /* 0x000000090d0f7219 */ /* 0x081fe40000001204 */
[----:B------:R-:W-:-:S02]  /*d010*/  SHF.L.U32 R8, R8, R9, RZ ;  /* 0x0000000908087219 */ /* 0x000fc400000006ff */
[-C--:B------:R-:W-:Y:S01]  /*d020*/  SHF.R.U32.HI R5, RZ, R9.reuse, R4 ;  /* 0x00000009ff057219 */ /* 0x080fe20000011604 */
[----:B------:R-:W-:Y:S01]  /*d030*/  IMAD.MOV.U32 R4, RZ, RZ, R15 ;  /* 0x000000ffff047224 */ /* 0x000fe200078e000f */
[----:B------:R-:W-:Y:S01]  /*d040*/  SHF.L.U32 R22, R6, R9, RZ ;  /* 0x0000000906167219 */ /* 0x000fe200000006ff */
[----:B------:R-:W0:Y:S01]  /*d050*/  LDC R26, c[0x0][0x638] ;  /* 0x00018e00ff1a7b82 */ /* 0x000e220000000800 */
[----:B------:R-:W-:-:S07]  /*d060*/  LOP3.LUT R28, RZ, R8, RZ, 0x33, !PT ;  /* 0x00000008ff1c7212 */ /* 0x000fce00078e33ff */
        /* <DEDUP_REMOVED lines=12> */
.L_x_274:
[----:B------:R-:W3:Y:S01]  /*d130*/  LDC R6, c[0x0][0x65c] ;  /* 0x00019700ff067b82 */ /* 0x000ee20000000800 */
[----:B-1----:R-:W-:Y:S01]  /*d140*/  SHF.R.U64 R5, R4, R21, R5 ;  /* 0x0000001504057219 */ /* 0x002fe20000001205 */
[----:B--2---:R-:W-:Y:S01]  /*d150*/  VIADD R7, R17, 0xffffffff ;  /* 0xffffffff11077836 */ /* 0x004fe20000000000 */
[----:B------:R-:W-:Y:S01]  /*d160*/  LOP3.LUT R4, R13, R28, RZ, 0xc0, !PT ;  /* 0x0000001c0d047212 */ /* 0x000fe200078ec0ff */
[----:B------:R-:W-:Y:S02]  /*d170*/  IMAD.MOV R14, RZ, RZ, -R14 ;  /* 0x000000ffff0e7224 */ /* 0x000fe400078e0a0e */
[----:B------:R-:W-:Y:S01]  /*d180*/  IMAD.MOV.U32 R8, RZ, RZ, R12 ;  /* 0x000000ffff087224 */ /* 0x000fe200078e000c */
[----:B------:R-:W-:Y:S01]  /*d190*/  LOP3.LUT R10, R10, R7, RZ, 0xc0, !PT ;  /* 0x000000070a0a7212 */ /* 0x000fe200078ec0ff */
[----:B------:R-:W-:Y:S01]  /*d1a0*/  IMAD R4, R22, R5, R4 ;  /* 0x0000000516047224 */ /* 0x000fe200078e0204 */
[----:B---3--:R-:W-:Y:S01]  /*d1b0*/  ISETP.NE.AND P0, PT, R6, 0x1, PT ;  /* 0x000000010600780c */ /* 0x008fe20003f05270 */
[----:B------:R-:W-:-:S12]  /*d1c0*/  IMAD.MOV R6, RZ, RZ, -R5 ;  /* 0x000000ffff067224 */ /* 0x000fd800078e0a05 */
[----:B------:R-:W-:Y:S02]  /*d1d0*/  @P0 IMAD R19, R20, R14, R3 ;  /* 0x0000000e14130224 */ /* 0x000fe400078e0203 */
[----:B0-----:R-:W-:Y:S02]  /*d1e0*/  IMAD R3, R6, R26, R15 ;  /* 0x0000001a06037224 */ /* 0x001fe400078e020f */
[----:B------:R-:W-:Y:S02]  /*d1f0*/  IMAD R7, R4, R27, R19 ;  /* 0x0000001b04077224 */ /* 0x000fe400078e0213 */
[----:B------:R-:W-:Y:S02]  /*d200*/  IMAD R4, R3, R17, R10 ;  /* 0x0000001103047224 */ /* 0x000fe400078e020a */
[----:B------:R-:W-:-:S03]  /*d210*/  IMAD.MOV.U32 R6, RZ, RZ, 0x1 ;  /* 0x00000001ff067424 */ /* 0x000fc600078e00ff */
[----:B------:R-:W-:Y:S02]  /*d220*/  SEL R9, R4, R7, !P0 ;  /* 0x0000000704097207 */ /* 0x000fe40004000000 */
[----:B------:R-:W-:-:S07]  /*d230*/  SEL R7, R7, R4, !P0 ;  /* 0x0000000407077207 */ /* 0x000fce0004000000 */
.L_x_272:
[----:B------:R-:W-:-:S08]  /*d240*/  NOP ;  /* 0x0000000000007918 */ /* 0x000fd00000000000 */
[----:B------:R-:W0:-:S00]  /*d250*/  USETMAXREG.DEALLOC.CTAPOOL 0x28 ;  /* 0x00000028000079c8 */ /* 0x000e0000080e0500 */
[----:B0-----:R-:W-:-:S13]  /*d260*/  ISETP.NE.AND P0, PT, R0, RZ, PT ;  /* 0x000000ff0000720c */ /* 0x001fda0003f05270 */
[----:B------:R-:W-:Y:S05]  /*d270*/  @P0 EXIT ;  /* 0x000000000000094d */ /* 0x000fea0003800000 */
[----:B------:R-:W-:Y:S01]  /*d280*/  LOP3.LUT P0, RZ, R6, 0xff, RZ, 0xc0, !PT ;  /* 0x000000ff06ff7812 */ /* 0x000fe2000780c0ff */
[----:B------:R-:W-:Y:S02]  /*d290*/  IMAD.MOV.U32 R0, RZ, RZ, 0x1 ;  /* 0x00000001ff007424 */ /* 0x000fe400078e00ff */
[----:B------:R-:W-:-:S10]  /*d2a0*/  IMAD.MOV.U32 R12, RZ, RZ, RZ ;  /* 0x000000ffff0c7224 */ /* 0x000fd400078e00ff */
[----:B------:R-:W-:Y:S05]  /*d2b0*/  @!P0 BRA `(.L_x_275) ;  /* 0x0000000c003c8947 */ /* 0x000fea0003800000 */
[----:B------:R-:W0:Y:S01]  /*d2c0*/  LDC R0, c[0x0][0x28c] ;  /* 0x0000a300ff007b82 */ /* 0x000e220000000800 */
[----:B------:R-:W-:Y:S01]  /*d2d0*/  ULDC UR5, c[0x0][0x600] ;  /* 0x0001800000057ab9 */ /* 0x000fe20000000800 */
[----:B------:R-:W-:Y:S01]  /*d2e0*/  ULDC UR4, c[0x0][0xc] ;  /* 0x0000030000047ab9 */ /* 0x000fe20000000800 */
[----:B------:R-:W-:Y:S01]  /*d2f0*/  UIADD3 UR16, UR5, -0x1, URZ ;  /* 0xffffffff05107890 */ /* 0x000fe2000fffe03f */
[C---:B------:R-:W-:Y:S01]  /*d300*/  LOP3.LUT P2, RZ, R23.reuse, 0x7f, RZ, 0xc0, !PT ;  /* 0x0000007f17ff7812 */ /* 0x040fe2000784c0ff */
[----:B------:R-:W-:Y:S01]  /*d310*/  ULDC UR6, c[0x0][0x658] ;  /* 0x0001960000067ab9 */ /* 0x000fe20000000800 */
[----:B------:R-:W-:Y:S01]  /*d320*/  ULDC UR5, c[0x0][0x10] ;  /* 0x0000040000057ab9 */ /* 0x000fe20000000800 */
[----:B------:R-:W-:Y:S01]  /*d330*/  UMOV UR7, 0xffffffff ;  /* 0xffffffff00077882 */ /* 0x000fe20000000000 */
[----:B------:R-:W-:Y:S01]  /*d340*/  UMOV UR8, 0x1 ;  /* 0x0000000100087882 */ /* 0x000fe20000000000 */
[----:B------:R-:W-:Y:S01]  /*d350*/  UIMAD.WIDE.U32 UR4, UR4, UR5, URZ ;  /* 0x00000005040472a5 */ /* 0x000fe2000f8e003f */
[----:B------:R-:W-:Y:S01]  /*d360*/  LOP3.LUT P0, RZ, R23, 0x1f, RZ, 0xc0, !PT ;  /* 0x0000001f17ff7812 */ /* 0x000fe2000780c0ff */
[----:B------:R-:W-:Y:S01]  /*d370*/  USHF.L.U32 UR7, UR7, UR6, URZ ;  /* 0x0000000607077299 */ /* 0x000fe2000800063f */
[----:B------:R-:W-:Y:S01]  /*d380*/  BSSY B0, `(.L_x_275) ;  /* 0x00000c2000007945 */ /* 0x000fe20003800000 */
[----:B------:R-:W-:Y:S01]  /*d390*/  USHF.L.U32 UR18, UR8, UR6, URZ ;  /* 0x0000000608127299 */ /* 0x000fe2000800063f */
[----:B------:R-:W-:Y:S01]  /*d3a0*/  IMAD.MOV.U32 R13, RZ, RZ, 0x1 ;  /* 0x00000001ff0d7424 */ /* 0x000fe200078e00ff */
[----:B------:R-:W-:Y:S01]  /*d3b0*/  LOP3.LUT R11, R2, 0x2, RZ, 0xfc, !PT ;  /* 0x00000002020b7812 */ /* 0x000fe200078efcff */
[----:B------:R-:W-:Y:S01]  /*d3c0*/  ULDC UR6, c[0x0][0x14] ;  /* 0x0000050000067ab9 */ /* 0x000fe20000000800 */
[----:B------:R-:W-:Y:S01]  /*d3d0*/  PLOP3.LUT P0, PT, P0, P2, PT, 0x8a, 0x0 ;  /* 0x000000000000781c */ /* 0x000fe20000705172 */
[----:B------:R-:W-:Y:S01]  /*d3e0*/  UIMAD.WIDE.U32 UR20, UR4, UR6, URZ ;  /* 0x00000006041472a5 */ /* 0x000fe2000f8e003f */
[----:B------:R-:W-:Y:S01]  /*d3f0*/  IMAD.MOV.U32 R12, RZ, RZ, RZ ;  /* 0x000000ffff0c7224 */ /* 0x000fe200078e00ff */
[----:B------:R-:W-:-:S02]  /*d400*/  UIMAD UR13, UR5, UR6, URZ ;  /* 0x00000006050d72a4 */ /* 0x000fc4000f8e023f */
[----:B------:R-:W-:Y:S01]  /*d410*/  ULOP3.LUT UR17, URZ, UR7, URZ, 0x33, !UPT ;  /* 0x000000073f117292 */ /* 0x000fe2000f8e333f */
[----:B0-----:R-:W-:Y:S01]  /*d420*/  VIADD R0, R0, 0xf ;  /* 0x0000000f00007836 */ /* 0x001fe20000000000 */
[----:B------:R-:W-:Y:S01]  /*d430*/  UIADD3 UR13, UR21, UR13, URZ ;  /* 0x0000000d150d7290 */ /* 0x000fe2000fffe03f */
[----:B------:R-:W-:-:S03]  /*d440*/  ULDC.64 UR22, c[0x0][0x198] ;  /* 0x0000660000167ab9 */ /* 0x000fc60000000a00 */
[----:B------:R-:W-:-:S04]  /*d450*/  SHF.R.S32.HI R3, RZ, 0x1f, R0 ;  /* 0x0000001fff037819 */ /* 0x000fc80000011400 */
[----:B------:R-:W-:Y:S01]  /*d460*/  LEA.HI R3, R3, R0, RZ, 0x4 ;  /* 0x0000000003037211 */ /* 0x000fe200078f20ff */
[----:B------:R-:W-:-:S03]  /*d470*/  IMAD.MOV.U32 R0, RZ, RZ, 0x1 ;  /* 0x00000001ff007424 */ /* 0x000fc600078e00ff */
[----:B------:R-:W-:-:S05]  /*d480*/  SHF.R.S32.HI R3, RZ, 0x4, R3 ;  /* 0x00000004ff037819 */ /* 0x000fca0000011403 */
[----:B------:R-:W-:-:S07]  /*d490*/  VIADD R10, R3, 0x1 ;  /* 0x00000001030a7836 */ /* 0x000fce0000000000 */
.L_x_287:
[----:B------:R-:W-:-:S03]  /*d4a0*/  UMOV UR4, 0xffffffff ;  /* 0xffffffff00047882 */ /* 0x000fc60000000000 */
[----:B------:R-:W-:Y:S05]  /*d4b0*/  BRA.DIV UR4, `(.L_x_276) ;  /* 0x0000001604347947 */ /* 0x000fea000b800000 */
[----:B------:R-:W-:-:S13]  /*d4c0*/  ELECT P6, URZ, PT ;  /* 0x00000000003f782f */ /* 0x000fda00038c0000 */
.L_x_309:
[----:B------:R-:W0:Y:S01]  /*d4d0*/  LDC R4, c[0x0][0x28c] ;  /* 0x0000a300ff047b82 */ /* 0x000e220000000800 */
[----:B------:R-:W-:Y:S01]  /*d4e0*/  BSSY B1, `(.L_x_277) ;  /* 0x0000037000017945 */ /* 0x000fe20003800000 */
[----:B0-----:R-:W-:-:S13]  /*d4f0*/  ISETP.LT.OR P6, PT, R4, 0x1, !P6 ;  /* 0x000000010400780c */ /* 0x001fda00077c1670 */
[----:B------:R-:W-:Y:S05]  /*d500*/  @P6 BRA `(.L_x_278) ;  /* 0x0000000000d06947 */ /* 0x000fea0003800000 */
[----:B------:R-:W-:Y:S02]  /*d510*/  IMAD R15, R9, 0x60, RZ ;  /* 0x00000060090f7824 */ /* 0x000fe400078e02ff */
[----:B------:R-:W-:Y:S02]  /*d520*/  IMAD R17, R7, 0x180, RZ ;  /* 0x0000018007117824 */ /* 0x000fe400078e02ff */
[----:B------:R-:W-:Y:S02]  /*d530*/  IMAD.MOV.U32 R20, RZ, RZ, RZ ;  /* 0x000000ffff147224 */ /* 0x000fe400078e00ff */
[----:B------:R-:W-:Y:S02]  /*d540*/  IMAD.MOV.U32 R4, RZ, RZ, R10 ;  /* 0x000000ffff047224 */ /* 0x000fe400078e000a */
[----:B------:R-:W-:Y:S02]  /*d550*/  IMAD.MOV.U32 R5, RZ, RZ, R0 ;  /* 0x000000ffff057224 */ /* 0x000fe400078e0000 */
[----:B------:R-:W-:-:S07]  /*d560*/  IMAD.MOV.U32 R6, RZ, RZ, R12 ;  /* 0x000000ffff067224 */ /* 0x000fce00078e000c */
.L_x_282:
[----:B------:R-:W0:Y:S01]  /*d570*/  S2R R14, SR_CgaCtaId ;  /* 0x00000000000e7919 */ /* 0x000e220000008800 */
[----:B------:R-:W-:Y:S01]  /*d580*/  MOV R7, 0x400 ;  /* 0x0000040000077802 */ /* 0x000fe20000000f00 */
[----:B------:R-:W1:Y:S03]  /*d590*/  @!P2 LDC R9, c[0x0][0x500] ;  /* 0x00014000ff09ab82 */ /* 0x000e660000000800 */
[----:B0-----:R-:W-:Y:S02]  /*d5a0*/  LEA R19, R14, R7, 0x18 ;  /* 0x000000070e137211 */ /* 0x001fe400078ec0ff */
[----:B------:R-:W-:-:S03]  /*d5b0*/  SHF.L.U32 R7, R5, 0x1f, RZ ;  /* 0x0000001f05077819 */ /* 0x000fc600000006ff */
[----:B------:R-:W-:-:S04]  /*d5c0*/  IMAD R14, R6, 0x8, R19 ;  /* 0x00000008060e7824 */ /* 0x000fc800078e0213 */
[----:B------:R-:W0:Y:S02]  /*d5d0*/  SYNCS.PHASECHK.TRANS64.TRYWAIT P1, [R14+URZ+0x78], R7 ;  /* 0x000078070e0075a7 */ /* 0x000e24000802017f */
[----:B01----:R-:W-:Y:S05]  /*d5e0*/  @!P1 BRA `(.L_x_279) ;  /* 0x0000001400089947 */ /* 0x003fea0003800000 */
.L_x_310:
[----:B0-----:R-:W-:Y:S01]  /*d5f0*/  PRMT R7, R11, 0x9910, RZ ;  /* 0x000099100b077816 */ /* 0x001fe200000000ff */
[----:B------:R0:W-:Y:S03]  /*d600*/  @!P2 SYNCS.ARRIVE.TRANS64 RZ, [R14+URZ], R9 ;  /* 0x000000090effa9a7 */ /* 0x0001e6000800003f */
[----:B------:R-:W-:-:S13]  /*d610*/  ISETP.NE.AND P1, PT, R7, 0x2, PT ;  /* 0x000000020700780c */ /* 0x000fda0003f25270 */
[----:B0-----:R-:W-:Y:S05]  /*d620*/  @P1 BRA `(.L_x_280) ;  /* 0x0000000000041947 */ /* 0x001fea0003800000 */
[----:B------:R-:W-:Y:S01]  /*d630*/  BPT.TRAP 0x1 ;  /* 0x000000040000795c */ /* 0x000fe20000300000 */
.L_x_280:
[----:B------:R-:W-:Y:S05]  /*d640*/  @P0 BRA `(.L_x_281) ;  /* 0x0000000000040947 */ /* 0x000fea0003800000 */
[----:B------:R-:W-:Y:S01]  /*d650*/  BPT.TRAP 0x1 ;  /* 0x000000040000795c */ /* 0x000fe20000300000 */
.L_x_281:
[--C-:B------:R-:W-:Y:S01]  /*d660*/  IMAD R7, R6, 0x3000, R19.reuse ;  /* 0x0000300006077824 */ /* 0x100fe200078e0213 */
[----:B------:R-:W-:Y:S01]  /*d670*/  R2UR UR9, R14 ;  /* 0x000000000e0972ca */ /* 0x000fe200000e0000 */
[----:B------:R-:W-:Y:S01]  /*d680*/  IMAD R19, R6, 0xc00, R19 ;  /* 0x00000c0006137824 */ /* 0x000fe200078e0213 */
[----:B------:R-:W-:Y:S01]  /*d690*/  UIADD3 UR4, UP0, UR22, 0xf0, URZ ;  /* 0x000000f016047890 */ /* 0x000fe2000ff1e03f */
[----:B------:R-:W-:Y:S01]  /*d6a0*/  VIADD R4, R4, 0xffffffff ;  /* 0xffffffff04047836 */ /* 0x000fe20000000000 */
[----:B------:R-:W-:Y:S01]  /*d6b0*/  R2UR UR5, R7 ;  /* 0x00000000070572ca */ /* 0x000fe200000e0000 */
[----:B------:R-:W-:Y:S01]  /*d6c0*/  UIADD3 UR24, UP1, UR22, 0x1f0, URZ ;  /* 0x000001f016187890 */ /* 0x000fe2000ff3e03f */
[----:B------:R-:W-:Y:S01]  /*d6d0*/  R2UR UR8, R19 ;  /* 0x00000000130872ca */ /* 0x000fe200000e0000 */
[----:B------:R-:W-:Y:S01]  /*d6e0*/  VIADD R6, R6, 0x1 ;  /* 0x0000000106067836 */ /* 0x000fe20000000000 */
[----:B------:R-:W-:Y:S01]  /*d6f0*/  R2UR UR11, R17 ;  /* 0x00000000110b72ca */ /* 0x000fe200000e0000 */
[----:B------:R-:W-:Y:S01]  /*d700*/  UIADD3.X UR25, URZ, UR23, URZ, UP1, !UPT ;  /* 0x000000173f197290 */ /* 0x000fe20008ffe43f */
[----:B------:R-:W-:Y:S01]  /*d710*/  R2UR UR10, R20 ;  /* 0x00000000140a72ca */ /* 0x000fe200000e0000 */
[----:B------:R-:W-:Y:S01]  /*d720*/  UMOV UR6, 0x0 ;  /* 0x0000000000067882 */ /* 0x000fe20000000000 */
[----:B------:R-:W-:Y:S01]  /*d730*/  R2UR UR12, R8 ;  /* 0x00000000080c72ca */ /* 0x000fe200000e0000 */
[----:B------:R-:W-:Y:S01]  /*d740*/  UMOV UR7, 0x10000000 ;  /* 0x1000000000077882 */ /* 0x000fe20000000000 */
[----:B------:R-:W-:Y:S01]  /*d750*/  R2UR UR19, R15 ;  /* 0x000000000f1372ca */ /* 0x000fe200000e0000 */
[----:B------:R-:W-:Y:S01]  /*d760*/  VIADD R20, R20, 0x10 ;  /* 0x0000001014147836 */ /* 0x000fe20000000000 */
[----:B------:R-:W-:Y:S01]  /*d770*/  ISETP.GT.AND P3, PT, R4, 0x1, PT ;  /* 0x000000010400780c */ /* 0x000fe20003f64270 */
[----:B------:R-:W-:Y:S01]  /*d780*/  UIADD3 UR14, UR5, 0x200, URZ ;  /* 0x00000200050e7890 */ /* 0x000fe2000fffe03f */
[----:B------:R-:W-:Y:S01]  /*d790*/  ISETP.NE.AND P1, PT, R6, 0xf, PT ;  /* 0x0000000f0600780c */ /* 0x000fe20003f25270 */
[----:B------:R-:W-:-:S02]  /*d7a0*/  UIADD3.X UR5, URZ, UR23, URZ, UP0, !UPT ;  /* 0x000000173f057290 */ /* 0x000fc400087fe43f */
[----:B------:R-:W-:Y:S01]  /*d7b0*/  UIADD3 UR15, UR8, 0x2d200, URZ ;  /* 0x0002d200080f7890 */ /* 0x000fe2000fffe03f */
[----:B------:R-:W-:Y:S02]  /*d7c0*/  SEL R14, RZ, 0x1, P1 ;  /* 0x00000001ff0e7807 */ /* 0x000fe40000800000 */
[----:B------:R-:W-:Y:S01]  /*d7d0*/  UMOV UR8, UR14 ;  /* 0x0000000e00087c82 */ /* 0x000fe20008000000 */
[----:B------:R-:W-:Y:S02]  /*d7e0*/  SEL R6, R6, RZ, P1 ;  /* 0x000000ff06067207 */ /* 0x000fe40000800000 */
[----:B------:R-:W-:Y:S01]  /*d7f0*/  LOP3.LUT R5, R5, R14, RZ, 0x3c, !PT ;  /* 0x0000000e05057212 */ /* 0x000fe200078e3cff */
[----:B------:R0:W-:Y:S02]  /*d800*/  UTMALDG.3D [UR8], [UR4], desc[UR6] ;  /* 0x00000608040075b4 */ /* 0x0001e40008011000 */
[----:B0-----:R-:W-:Y:S01]  /*d810*/  UMOV UR8, UR15 ;  /* 0x0000000f00087c82 */ /* 0x001fe20008000000 */
[----:B------:R-:W-:-:S02]  /*d820*/  UMOV UR11, UR19 ;  /* 0x00000013000b7c82 */ /* 0x000fc40008000000 */
[----:B------:R0:W-:Y:S02]  /*d830*/  UTMALDG.3D [UR8], [UR24], desc[UR6] ;  /* 0x00000608180075b4 */ /* 0x0001e40008011000 */
[----:B0-----:R-:W-:Y:S05]  /*d840*/  @P3 BRA `(.L_x_282) ;  /* 0xfffffffc00483947 */ /* 0x001fea000383ffff */
.L_x_278:
[----:B------:R-:W-:Y:S05]  /*d850*/  BSYNC B1 ;  /* 0x0000000000017941 */ /* 0x000fea0003800000 */
.L_x_277:
[----:B------:R-:W-:Y:S01]  /*d860*/  LOP3.LUT P3, RZ, R13, 0xff, RZ, 0xc0, !PT ;  /* 0x000000ff0dff7812 */ /* 0x000fe2000786c0ff */
[C---:B------:R-:W-:Y:S01]  /*d870*/  IMAD.IADD R12, R3.reuse, 0x1, R12 ;  /* 0x00000001030c7824 */ /* 0x040fe200078e020c */
[----:B------:R-:W-:Y:S01]  /*d880*/  IADD3 R18, P4, R18, UR20, RZ ;  /* 0x0000001412127c10 */ /* 0x000fe2000ff9e0ff */
[----:B------:R-:W-:Y:S01]  /*d890*/  ULDC.64 UR4, c[0x0][0x650] ;  /* 0x0001940000047ab9 */ /* 0x000fe20000000a00 */
[----:B------:R-:W-:Y:S01]  /*d8a0*/  BSSY B1, `(.L_x_283) ;  /* 0x000006d000017945 */ /* 0x000fe20003800000 */
[----:B------:R-:W-:Y:S01]  /*d8b0*/  IMAD.MOV.U32 R9, RZ, RZ, -0x1 ;  /* 0xffffffffff097424 */ /* 0x000fe200078e00ff */
[----:B------:R-:W-:Y:S01]  /*d8c0*/  ISETP.GT.U32.AND P1, PT, R12, 0xe, PT ;  /* 0x0000000e0c00780c */ /* 0x000fe20003f24070 */
[----:B------:R-:W-:Y:S01]  /*d8d0*/  IMAD.MOV.U32 R8, RZ, RZ, -0x1 ;  /* 0xffffffffff087424 */ /* 0x000fe200078e00ff */
[----:B------:R-:W-:Y:S02]  /*d8e0*/  IADD3.X R16, R16, UR13, RZ, P4, !PT ;  /* 0x0000000d10107c10 */ /* 0x000fe4000a7fe4ff */
[----:B------:R-:W-:-:S02]  /*d8f0*/  ISETP.LT.U32.AND P1, PT, R3, 0xf, P1 ;  /* 0x0000000f0300780c */ /* 0x000fc40000f21070 */
[----:B------:R-:W-:Y:S01]  /*d900*/  PRMT R13, RZ, 0x7610, R13 ;  /* 0x00007610ff0d7816 */ /* 0x000fe2000000000d */
[----:B------:R-:W0:Y:S01]  /*d910*/  @P3 S2R R5, SR_CgaCtaId ;  /* 0x0000000000053919 */ /* 0x000e220000008800 */
[----:B------:R-:W-:-:S04]  /*d920*/  @P3 MOV R4, 0x400 ;  /* 0x0000040000043802 */ /* 0x000fc80000000f00 */
[----:B0-----:R-:W-:Y:S01]  /*d930*/  @P3 LEA R6, R5, R4, 0x18 ;  /* 0x0000000405063211 */ /* 0x001fe200078ec0ff */
[----:B------:R-:W-:-:S03]  /*d940*/  IMAD.WIDE.U32 R4, R12, -0x77777777, RZ ;  /* 0x888888890c047825 */ /* 0x000fc600078e00ff */
[----:B------:R0:W-:Y:S01]  /*d950*/  @P3 SYNCS.ARRIVE.TRANS64.A1T0 RZ, [R6+URZ+0x108], RZ ;  /* 0x000108ff06ff39a7 */ /* 0x0001e2000810003f */
[----:B------:R-:W-:Y:S02]  /*d960*/  ISETP.GE.U32.AND P3, PT, R3, 0xf, PT ;  /* 0x0000000f0300780c */ /* 0x000fe40003f66070 */
[----:B------:R-:W-:Y:S02]  /*d970*/  SHF.R.U32.HI R7, RZ, 0x3, R5 ;  /* 0x00000003ff077819 */ /* 0x000fe40000011605 */
[----:B------:R-:W-:Y:S02]  /*d980*/  SEL R5, RZ, 0x1, !P1 ;  /* 0x00000001ff057807 */ /* 0x000fe40004800000 */
[----:B------:R-:W-:Y:S01]  /*d990*/  ISETP.GE.U32.AND P1, PT, R18, UR4, PT ;  /* 0x0000000412007c0c */ /* 0x000fe2000bf26070 */
[----:B------:R-:W-:Y:S01]  /*d9a0*/  IMAD R12, R7, -0xf, R12 ;  /* 0xfffffff1070c7824 */ /* 0x000fe200078e020c */
[----:B------:R-:W-:Y:S02]  /*d9b0*/  LOP3.LUT R0, R0, R5, RZ, 0x3c, !PT ;  /* 0x0000000500007212 */ /* 0x000fe400078e3cff */
[----:B------:R-:W-:-:S02]  /*d9c0*/  ISETP.GE.U32.AND.EX P1, PT, R16, UR5, PT, P1 ;  /* 0x0000000510007c0c */ /* 0x000fc4000bf26110 */
[----:B------:R-:W-:Y:S02]  /*d9d0*/  PRMT R4, RZ, 0x7610, R4 ;  /* 0x00007610ff047816 */ /* 0x000fe40000000004 */
[----:B------:R-:W-:Y:S01]  /*d9e0*/  @P3 LOP3.LUT R0, R0, 0x1, R7, 0x78, !PT ;  /* 0x0000000100003812 */ /* 0x000fe200078e7807 */
[----:B------:R-:W-:-:S08]  /*d9f0*/  IMAD.MOV.U32 R7, RZ, RZ, -0x1 ;  /* 0xffffffffff077424 */ /* 0x000fd000078e00ff */
[----:B0-----:R-:W-:Y:S05]  /*da00*/  @P1 BRA `(.L_x_284) ;  /* 0x0000000400581947 */ /* 0x001fea0003800000 */
[----:B------:R-:W-:Y:S01]  /*da10*/  ULDC.64 UR4, c[0x0][0x628] ;  /* 0x00018a0000047ab9 */ /* 0x000fe20000000a00 */
[----:B------:R-:W0:Y:S01]  /*da20*/  S2R R15, SR_CTAID.X ;  /* 0x00000000000f7919 */ /* 0x000e220000002500 */
[----:B------:R-:W-:Y:S01]  /*da30*/  ISETP.NE.U32.AND P1, PT, RZ, UR4, PT ;  /* 0x00000004ff007c0c */ /* 0x000fe2000bf25070 */
[----:B------:R-:W-:Y:S01]  /*da40*/  ULDC UR7, c[0x0][0x630] ;  /* 0x00018c0000077ab9 */ /* 0x000fe20000000800 */
[----:B------:R-:W-:Y:S01]  /*da50*/  IMAD.MOV.U32 R4, RZ, RZ, R18 ;  /* 0x000000ffff047224 */ /* 0x000fe200078e0012 */
[----:B------:R-:W1:Y:S01]  /*da60*/  S2R R14, SR_CTAID.Y ;  /* 0x00000000000e7919 */ /* 0x000e620000002600 */
[----:B------:R-:W-:Y:S01]  /*da70*/  ISETP.NE.AND.EX P1, PT, RZ, UR5, PT, P1 ;  /* 0x00000005ff007c0c */ /* 0x000fe2000bf25310 */
[----:B------:R-:W-:-:S12]  /*da80*/  IMAD.MOV.U32 R5, RZ, RZ, R16 ;  /* 0x000000ffff057224 */ /* 0x000fd800078e0010 */
[----:B------:R-:W-:Y:S05]  /*da90*/  @!P1 BRA `(.L_x_285) ;  /* 0x0000000000289947 */ /* 0x000fea0003800000 */
[----:B------:R-:W-:Y:S02]  /*daa0*/  ULDC UR6, c[0x0][0x634] ;  /* 0x00018d0000067ab9 */ /* 0x000fe40000000800 */
[----:B------:R-:W-:-:S05]  /*dab0*/  IADD3 R9, P1, R18, UR6, RZ ;  /* 0x0000000612097c10 */ /* 0x000fca000ff3e0ff */
[----:B------:R-:W-:-:S04]  /*dac0*/  IMAD.X R17, RZ, RZ, R16, P1 ;  /* 0x000000ffff117224 */ /* 0x000fc800008e0610 */
[----:B------:R-:W-:-:S04]  /*dad0*/  IMAD.WIDE.U32 R6, R17, UR4, RZ ;  /* 0x0000000411067c25 */ /* 0x000fc8000f8e00ff */
[----:B------:R-:W-:-:S04]  /*dae0*/  IMAD.WIDE.U32 R6, P1, R9, UR5, R6 ;  /* 0x0000000509067c25 */ /* 0x000fc8000f820006 */
[----:B------:R-:W-:-:S04]  /*daf0*/  IMAD.WIDE.U32 R8, R9, UR4, RZ ;  /* 0x0000000409087c25 */ /* 0x000fc8000f8e00ff */
[----:B------:R-:W-:Y:S01]  /*db00*/  IMAD.X R5, RZ, RZ, RZ, P1 ;  /* 0x000000ffff057224 */ /* 0x000fe200008e06ff */
[----:B------:R-:W-:Y:S01]  /*db10*/  IADD3 RZ, P1, R9, R6, RZ ;  /* 0x0000000609ff7210 */ /* 0x000fe20007f3e0ff */
[----:B------:R-:W-:-:S04]  /*db20*/  IMAD.MOV.U32 R4, RZ, RZ, R7 ;  /* 0x000000ffff047224 */ /* 0x000fc800078e0007 */
[----:B------:R-:W-:-:S08]  /*db30*/  IMAD.WIDE.U32.X R4, R17, UR5, R4, P1 ;  /* 0x0000000511047c25 */ /* 0x000fd000088e0404 */
.L_x_285:
[--C-:B------:R-:W-:Y:S01]  /*db40*/  SHF.R.U64 R8, R4, UR7, R5.reuse ;  /* 0x0000000704087c19 */ /* 0x100fe20008001205 */
[----:B------:R-:W-:Y:S01]  /*db50*/  ULDC.64 UR4, c[0x0][0x620] ;  /* 0x0001880000047ab9 */ /* 0x000fe20000000a00 */
[----:B------:R-:W-:Y:S01]  /*db60*/  SHF.R.U32.HI R4, RZ, UR7, R5 ;  /* 0x00000007ff047c19 */ /* 0x000fe20008011605 */
[----:B------:R-:W-:Y:S01]  /*db70*/  IMAD.MOV.U32 R5, RZ, RZ, R16 ;  /* 0x000000ffff057224 */ /* 0x000fe200078e0010 */
[----:B------:R-:W-:Y:S01]  /*db80*/  IADD3 R7, P1, RZ, -R8, RZ ;  /* 0x80000008ff077210 */ /* 0x000fe20007f3e0ff */
[----:B------:R-:W2:Y:S01]  /*db90*/  LDC R22, c[0x0][0x144] ;  /* 0x00005100ff167b82 */ /* 0x000ea20000000800 */
[----:B0-----:R-:W-:Y:S01]  /*dba0*/  I2FP.F32.U32 R9, R15 ;  /* 0x0000000f00097245 */ /* 0x001fe20000201000 */
[----:B------:R-:W-:Y:S01]  /*dbb0*/  ULDC.64 UR8, c[0x0][0x640] ;  /* 0x0001900000087ab9 */ /* 0x000fe20000000a00 */
[----:B------:R-:W-:Y:S01]  /*dbc0*/  ULDC UR6, c[0x0][0x608] ;  /* 0x0001820000067ab9 */ /* 0x000fe20000000800 */
[----:B------:R-:W-:Y:S01]  /*dbd0*/  IMAD.X R4, RZ, RZ, ~R4, P1 ;  /* 0x000000ffff047224 */ /* 0x000fe200008e0e04 */
[----:B------:R-:W-:-:S03]  /*dbe0*/  ISETP.NE.U32.AND P1, PT, RZ, UR8, PT ;  /* 0x00000008ff007c0c */ /* 0x000fc6000bf25070 */
[----:B------:R-:W-:Y:S01]  /*dbf0*/  IMAD R6, R4, UR4, RZ ;  /* 0x0000000404067c24 */ /* 0x000fe2000f8e02ff */
[----:B------:R-:W0:Y:S01]  /*dc00*/  LDC R19, c[0x0][0x148] ;  /* 0x00005200ff137b82 */ /* 0x000e220000000800 */
[----:B------:R-:W-:Y:S01]  /*dc10*/  IMAD.MOV.U32 R4, RZ, RZ, R18 ;  /* 0x000000ffff047224 */ /* 0x000fe200078e0012 */
[----:B------:R-:W-:-:S03]  /*dc20*/  ISETP.NE.AND.EX P1, PT, RZ, UR9, PT, P1 ;  /* 0x00000009ff007c0c */ /* 0x000fc6000bf25310 */
[----:B------:R-:W-:Y:S01]  /*dc30*/  IMAD.WIDE.U32 R4, R7, UR4, R4 ;  /* 0x0000000407047c25 */ /* 0x000fe2000f8e0004 */
[----:B------:R-:W-:-:S03]  /*dc40*/  ULDC UR4, c[0x0][0x150] ;  /* 0x0000540000047ab9 */ /* 0x000fc60000000800 */
[----:B------:R-:W-:Y:S02]  /*dc50*/  IMAD R7, R7, UR5, R6 ;  /* 0x0000000507077c24 */ /* 0x000fe4000f8e0206 */
[----:B------:R-:W-:Y:S01]  /*dc60*/  FMUL R6, R9, UR4 ;  /* 0x0000000409067c20 */ /* 0x000fe20008400000 */
[----:B------:R-:W-:Y:S01]  /*dc70*/  ULDC UR4, c[0x0][0x618] ;  /* 0x0001860000047ab9 */ /* 0x000fe20000000800 */
[----:B------:R-:W-:Y:S01]  /*dc80*/  ULDC UR5, c[0x0][0x154] ;  /* 0x0000550000057ab9 */ /* 0x000fe20000000800 */
[----:B------:R-:W-:-:S03]  /*dc90*/  IMAD.IADD R5, R5, 0x1, R7 ;  /* 0x0000000105057824 */ /* 0x000fc600078e0207 */
[----:B------:R-:W3:Y:S02]  /*dca0*/  F2I.U32.TRUNC.NTZ R6, R6 ;  /* 0x0000000600067305 */ /* 0x000ee4000020f000 */
[----:B------:R-:W-:Y:S02]  /*dcb0*/  SHF.R.U64 R9, R4, UR4, R5 ;  /* 0x0000000404097c19 */ /* 0x000fe40008001205 */
[----:B-1----:R-:W-:-:S05]  /*dcc0*/  I2FP.F32.U32 R4, R14 ;  /* 0x0000000e00047245 */ /* 0x002fca0000201000 */
[----:B------:R-:W-:Y:S01]  /*dcd0*/  FMUL R21, R4, UR5 ;  /* 0x0000000504157c20 */ /* 0x000fe20008400000 */
[----:B------:R-:W-:Y:S01]  /*dce0*/  SHF.R.U32.HI R4, RZ, UR4, R5 ;  /* 0x00000004ff047c19 */ /* 0x000fe20008011605 */
[----:B------:R-:W-:-:S03]  /*dcf0*/  ULDC UR4, c[0x0][0x658] ;  /* 0x0001960000047ab9 */ /* 0x000fc60000000800 */
[--C-:B------:R-:W-:Y:S01]  /*dd00*/  SHF.R.U64 R20, R9, UR6, R4.reuse ;  /* 0x0000000609147c19 */ /* 0x100fe20008001204 */
[----:B------:R-:W1:Y:S01]  /*dd10*/  F2I.U32.TRUNC.NTZ R21, R21 ;  /* 0x0000001500157305 */ /* 0x000e62000020f000 */
[----:B------:R-:W-:Y:S01]  /*dd20*/  SHF.R.U32.HI R5, RZ, UR6, R4 ;  /* 0x00000006ff057c19 */ /* 0x000fe20008011604 */
[----:B---3--:R-:W-:-:S03]  /*dd30*/  IMAD.MOV R6, RZ, RZ, -R6 ;  /* 0x000000ffff067224 */ /* 0x008fc600078e0a06 */
[----:B------:R-:W-:Y:S01]  /*dd40*/  SHF.R.U64 R17, R20, UR4, R5 ;  /* 0x0000000414117c19 */ /* 0x000fe20008001205 */
[----:B--2---:R-:W-:Y:S01]  /*dd50*/  IMAD R15, R22, R6, R15 ;  /* 0x00000006160f7224 */ /* 0x004fe200078e020f */
[----:B------:R-:W-:-:S03]  /*dd60*/  SHF.R.U32.HI R23, RZ, UR4, R5 ;  /* 0x00000004ff177c19 */ /* 0x000fc60008011605 */
[----:B------:R-:W-:Y:S02]  /*dd70*/  IMAD.MOV.U32 R4, RZ, RZ, R17 ;  /* 0x000000ffff047224 */ /* 0x000fe400078e0011 */
[----:B------:R-:W-:Y:S01]  /*dd80*/  IMAD.MOV.U32 R5, RZ, RZ, R23 ;  /* 0x000000ffff057224 */ /* 0x000fe200078e0017 */
[----:B------:R-:W-:Y:S06]  /*dd90*/  @!P1 BRA `(.L_x_286) ;  /* 0x0000000000289947 */ /* 0x000fec0003800000 */
[----:B------:R-:W-:Y:S02]  /*dda0*/  ULDC UR4, c[0x0][0x64c] ;  /* 0x0001930000047ab9 */ /* 0x000fe40000000800 */
[----:B------:R-:W-:-:S05]  /*ddb0*/  IADD3 R5, P1, R17, UR4, RZ ;  /* 0x0000000411057c10 */ /* 0x000fca000ff3e0ff */
[----:B------:R-:W-:-:S04]  /*ddc0*/  IMAD.X R23, RZ, RZ, R23, P1 ;  /* 0x000000ffff177224 */ /* 0x000fc800008e0617 */
[----:B------:R-:W-:-:S04]  /*ddd0*/  IMAD.WIDE.U32 R6, R23, UR8, RZ ;  /* 0x0000000817067c25 */ /* 0x000fc8000f8e00ff */
[----:B------:R-:W-:-:S04]  /*dde0*/  IMAD.WIDE.U32 R6, P1, R5, UR9, R6 ;  /* 0x0000000905067c25 */ /* 0x000fc8000f820006 */
[----:B------:R-:W-:-:S04]  /*ddf0*/  IMAD.WIDE.U32 R4, R5, UR8, RZ ;  /* 0x0000000805047c25 */ /* 0x000fc8000f8e00ff */
[----:B------:R-:W-:Y:S01]  /*de00*/  IMAD.MOV.U32 R4, RZ, RZ, R7 ;  /* 0x000000ffff047224 */ /* 0x000fe200078e0007 */
[----:B------:R-:W-:Y:S01]  /*de10*/  IADD3 RZ, P3, R5, R6, RZ ;  /* 0x0000000605ff7210 */ /* 0x000fe20007f7e0ff */
[----:B------:R-:W-:-:S04]  /*de20*/  IMAD.X R5, RZ, RZ, RZ, P1 ;  /* 0x000000ffff057224 */ /* 0x000fc800008e06ff */
[----:B------:R-:W-:-:S08]  /*de30*/  IMAD.WIDE.U32.X R4, R23, UR9, R4, P3 ;  /* 0x0000000917047c25 */ /* 0x000fd000098e0404 */
.L_x_286:
[----:B------:R-:W2:Y:S01]  /*de40*/  LDC R6, c[0x0][0x65c] ;  /* 0x00019700ff067b82 */ /* 0x000ea20000000800 */
[----:B------:R-:W-:Y:S01]  /*de50*/  ULDC UR4, c[0x0][0x648] ;  /* 0x0001920000047ab9 */ /* 0x000fe20000000800 */
[----:B------:R-:W-:Y:S01]  /*de60*/  LOP3.LUT R20, R20, UR17, RZ, 0xc0, !PT ;  /* 0x0000001114147c12 */ /* 0x000fe2000f8ec0ff */
[----:B-1----:R-:W-:Y:S01]  /*de70*/  IMAD.MOV R21, RZ, RZ, -R21 ;  /* 0x000000ffff157224 */ /* 0x002fe200078e0a15 */
[----:B------:R-:W-:Y:S01]  /*de80*/  SHF.R.U64 R5, R4, UR4, R5 ;  /* 0x0000000404057c19 */ /* 0x000fe20008001205 */
[----:B------:R-:W-:Y:S01]  /*de90*/  ULDC UR4, c[0x0][0x638] ;  /* 0x00018e0000047ab9 */ /* 0x000fe20000000800 */
[----:B------:R-:W-:-:S03]  /*dea0*/  ULDC UR5, c[0x0][0x610] ;  /* 0x0001840000057ab9 */ /* 0x000fc60000000800 */
[----:B------:R-:W-:Y:S02]  /*deb0*/  IMAD.MOV R4, RZ, RZ, -R5 ;  /* 0x000000ffff047224 */ /* 0x000fe400078e0a05 */
[----:B------:R-:W-:Y:S02]  /*dec0*/  IMAD R20, R5, UR18, R20 ;  /* 0x0000001205147c24 */ /* 0x000fe4000f8e0214 */
[----:B------:R-:W-:Y:S01]  /*ded0*/  IMAD R17, R4, UR4, R17 ;  /* 0x0000000404117c24 */ /* 0x000fe2000f8e0211 */
[----:B------:R-:W-:Y:S01]  /*dee0*/  ULDC UR4, c[0x0][0x600] ;  /* 0x0001800000047ab9 */ /* 0x000fe20000000800 */
[----:B------:R-:W-:Y:S01]  /*def0*/  IMAD.MOV.U32 R4, RZ, RZ, 0x1 ;  /* 0x00000001ff047424 */ /* 0x000fe200078e00ff */
[----:B--2---:R-:W-:Y:S02]  /*df00*/  ISETP.NE.AND P1, PT, R6, 0x1, PT ;  /* 0x000000010600780c */ /* 0x004fe40003f25270 */
[----:B------:R-:W-:-:S05]  /*df10*/  LOP3.LUT R6, R9, UR16, RZ, 0xc0, !PT ;  /* 0x0000001009067c12 */ /* 0x000fca000f8ec0ff */
[----:B------:R-:W-:-:S06]  /*df20*/  IMAD R6, R17, UR4, R6 ;  /* 0x0000000411067c24 */ /* 0x000fcc000f8e0206 */
[----:B0-----:R-:W-:-:S04]  /*df30*/  @P1 IMAD R15, R19, R21, R14 ;  /* 0x00000015130f1224 */ /* 0x001fc800078e020e */
[----:B------:R-:W-:-:S05]  /*df40*/  IMAD R15, R20, UR5, R15 ;  /* 0x00000005140f7c24 */ /* 0x000fca000f8e020f */
[----:B------:R-:W-:Y:S02]  /*df50*/  SEL R9, R6, R15, !P1 ;  /* 0x0000000f06097207 */ /* 0x000fe40004800000 */
[----:B------:R-:W-:-:S07]  /*df60*/  SEL R7, R15, R6, !P1 ;  /* 0x000000060f077207 */ /* 0x000fce0004800000 */
.L_x_284:
[----:B------:R-:W-:Y:S05]  /*df70*/  BSYNC B1 ;  /* 0x0000000000017941 */ /* 0x000fea0003800000 */
.L_x_283:
[----:B------:R-:W-:-:S13]  /*df80*/  LOP3.LUT P1, RZ, R4, 0xff, RZ, 0xc0, !PT ;  /* 0x000000ff04ff7812 */ /* 0x000fda000782c0ff */
[----:B------:R-:W-:Y:S05]  /*df90*/  @P1 BRA `(.L_x_287) ;  /* 0xfffffff400401947 */ /* 0x000fea000383ffff */
[----:B------:R-:W-:Y:S05]  /*dfa0*/  BSYNC B0 ;  /* 0x0000000000007941 */ /* 0x000fea0003800000 */
.L_x_275:
[----:B------:R-:W-:-:S03]  /*dfb0*/  UMOV UR4, 0xffffffff ;  /* 0xffffffff00047882 */ /* 0x000fc60000000000 */
[----:B------:R-:W-:Y:S05]  /*dfc0*/  BRA.DIV UR4, `(.L_x_288) ;  /* 0x0000000a04a47947 */ /* 0x000fea000b800000 */
[----:B------:R-:W-:-:S13]  /*dfd0*/  ELECT P6, URZ, PT ;  /* 0x00000000003f782f */ /* 0x000fda00038c0000 */
.L_x_313:
[----:B------:R-:W-:Y:S04]  /*dfe0*/  BSSY B0, `(.L_x_289) ;  /* 0x000008e000007945 */ /* 0x000fe80003800000 */
[----:B------:R-:W-:Y:S05]  /*dff0*/  @!P6 BRA `(.L_x_290) ;  /* 0x000000080030e947 */ /* 0x000fea0003800000 */
[----:B------:R-:W-:-:S04]  /*e000*/  LOP3.LUT R2, R2, 0x2, RZ, 0xfc, !PT ;  /* 0x0000000202027812 */ /* 0x000fc800078efcff */
[----:B------:R-:W-:-:S13]  /*e010*/  ISETP.NE.AND P0, PT, R2, 0x3, PT ;  /* 0x000000030200780c */ /* 0x000fda0003f05270 */
[----:B------:R-:W-:Y:S05]  /*e020*/  @!P0 BRA `(.L_x_291) ;  /* 0x0000000000048947 */ /* 0x000fea0003800000 */
[----:B------:R-:W-:Y:S01]  /*e030*/  BPT.TRAP 0x1 ;  /* 0x000000040000795c */ /* 0x000fe20000300000 */
.L_x_291:
[----:B------:R-:W0:Y:S01]  /*e040*/  S2R R3, SR_CgaCtaId ;  /* 0x0000000000037919 */ /* 0x000e220000008800 */
[----:B------:R-:W-:-:S04]  /*e050*/  MOV R2, 0x400 ;  /* 0x0000040000027802 */ /* 0x000fc80000000f00 */
[----:B0-----:R-:W-:Y:S02]  /*e060*/  LEA R3, R3, R2, 0x18 ;  /* 0x0000000203037211 */ /* 0x001fe400078ec0ff */
[----:B------:R-:W-:-:S03]  /*e070*/  SHF.L.U32 R2, R0, 0x1f, RZ ;  /* 0x0000001f00027819 */ /* 0x000fc600000006ff */
[----:B------:R-:W-:-:S04]  /*e080*/  VIADD R3, R3, 0x78 ;  /* 0x0000007803037836 */ /* 0x000fc80000000000 */
[C---:B------:R-:W-:Y:S02]  /*e090*/  IMAD R7, R12.reuse, 0x8, R3 ;  /* 0x000000080c077824 */ /* 0x040fe400078e0203 */
[----:B------:R-:W-:Y:S02]  /*e0a0*/  VIADD R12, R12, 0x1 ;  /* 0x000000010c0c7836 */ /* 0x000fe40000000000 */
[----:B------:R-:W0:Y:S03]  /*e0b0*/  SYNCS.PHASECHK.TRANS64.TRYWAIT P0, [R7+URZ], R2 ;  /* 0x00000002070075a7 */ /* 0x000e26000800017f */
[----:B------:R-:W-:-:S04]  /*e0c0*/  ISETP.NE.AND P1, PT, R12, 0xf, PT ;  /* 0x0000000f0c00780c */ /* 0x000fc80003f25270 */
[----:B------:R-:W-:Y:S02]  /*e0d0*/  SEL R5, RZ, 0x1, P1 ;  /* 0x00000001ff057807 */ /* 0x000fe40000800000 */
[----:B------:R-:W-:Y:S02]  /*e0e0*/  SEL R12, R12, RZ, P1 ;  /* 0x000000ff0c0c7207 */ /* 0x000fe40000800000 */
[----:B------:R-:W-:-:S03]  /*e0f0*/  LOP3.LUT R5, R0, R5, RZ, 0x3c, !PT ;  /* 0x0000000500057212 */ /* 0x000fc600078e3cff */
[----:B------:R-:W-:Y:S01]  /*e100*/  IMAD R9, R12, 0x8, R3 ;  /* 0x000000080c097824 */ /* 0x000fe200078e0203 */
[----:B------:R-:W-:Y:S01]  /*e110*/  SHF.L.U32 R4, R5, 0x1f, RZ ;  /* 0x0000001f05047819 */ /* 0x000fe200000006ff */
[----:B0-----:R-:W-:Y:S06]  /*e120*/  @!P0 BRA `(.L_x_292) ;  /* 0x00000008006c8947 */ /* 0x001fec0003800000 */
.L_x_314:
[----:B------:R-:W1:Y:S01]  /*e130*/  SYNCS.PHASECHK.TRANS64.TRYWAIT P0, [R9+URZ], R4 ;  /* 0x00000004090075a7 */ /* 0x000e62000800017f */
[----:B------:R-:W-:-:S05]  /*e140*/  VIADD R0, R12, 0x1 ;  /* 0x000000010c007836 */ /* 0x000fca0000000000 */
[----:B------:R-:W-:-:S04]  /*e150*/  ISETP.NE.AND P1, PT, R0, 0xf, PT ;  /* 0x0000000f0000780c */ /* 0x000fc80003f25270 */
[----:B0-----:R-:W-:Y:S02]  /*e160*/  SEL R2, RZ, 0x1, P1 ;  /* 0x00000001ff027807 */ /* 0x001fe40000800000 */
[----:B------:R-:W-:Y:S02]  /*e170*/  SEL R0, R0, RZ, P1 ;  /* 0x000000ff00007207 */ /* 0x000fe40000800000 */
[----:B------:R-:W-:-:S03]  /*e180*/  LOP3.LUT R7, R5, R2, RZ, 0x3c, !PT ;  /* 0x0000000205077212 */ /* 0x000fc600078e3cff */
[----:B------:R-:W-:Y:S01]  /*e190*/  IMAD R6, R0, 0x8, R3 ;  /* 0x0000000800067824 */ /* 0x000fe200078e0203 */
[----:B------:R-:W-:Y:S01]  /*e1a0*/  SHF.L.U32 R5, R7, 0x1f, RZ ;  /* 0x0000001f07057819 */ /* 0x000fe200000006ff */
[----:B-1----:R-:W-:Y:S06]  /*e1b0*/  @!P0 BRA `(.L_x_293) ;  /* 0x00000008005c8947 */ /* 0x002fec0003800000 */
.L_x_315:
[----:B------:R-:W1:Y:S01]  /*e1c0*/  SYNCS.PHASECHK.TRANS64.TRYWAIT P0, [R6+URZ], R5 ;  /* 0x00000005060075a7 */ /* 0x000e62000800017f */
[----:B------:R-:W-:-:S05]  /*e1d0*/  VIADD R0, R0, 0x1 ;  /* 0x0000000100007836 */ /* 0x000fca0000000000 */
[----:B------:R-:W-:-:S04]  /*e1e0*/  ISETP.NE.AND P1, PT, R0, 0xf, PT ;  /* 0x0000000f0000780c */ /* 0x000fc80003f25270 */
[----:B------:R-:W-:Y:S02]  /*e1f0*/  SEL R2, RZ, 0x1, P1 ;  /* 0x00000001ff027807 */ /* 0x000fe40000800000 */
[----:B------:R-:W-:Y:S02]  /*e200*/  SEL R0, R0, RZ, P1 ;  /* 0x000000ff00007207 */ /* 0x000fe40000800000 */
[----:B------:R-:W-:-:S03]  /*e210*/  LOP3.LUT R7, R7, R2, RZ, 0x3c, !PT ;  /* 0x0000000207077212 */ /* 0x000fc600078e3cff */
[----:B0-----:R-:W-:Y:S01]  /*e220*/  IMAD R9, R0, 0x8, R3 ;  /* 0x0000000800097824 */ /* 0x001fe200078e0203 */
[----:B------:R-:W-:Y:S01]  /*e230*/  SHF.L.U32 R4, R7, 0x1f, RZ ;  /* 0x0000001f07047819 */ /* 0x000fe200000006ff */
[----:B-1----:R-:W-:Y:S06]  /*e240*/  @!P0 BRA `(.L_x_294) ;  /* 0x00000008004c8947 */ /* 0x002fec0003800000 */
.L_x_316:
        /* <DEDUP_REMOVED lines=9> */
.L_x_317:
        /* <DEDUP_REMOVED lines=9> */
.L_x_318:
        /* <DEDUP_REMOVED lines=9> */
.L_x_319:
        /* <DEDUP_REMOVED lines=9> */
.L_x_320:
        /* <DEDUP_REMOVED lines=9> */
.L_x_321:
        /* <DEDUP_REMOVED lines=9> */
.L_x_322:
        /* <DEDUP_REMOVED lines=9> */
.L_x_323:
        /* <DEDUP_REMOVED lines=9> */
.L_x_324:
        /* <DEDUP_REMOVED lines=9> */
.L_x_325:
        /* <DEDUP_REMOVED lines=9> */
.L_x_326:
[----:B------:R-:W1:Y:S01]  /*e7f0*/  SYNCS.PHASECHK.TRANS64.TRYWAIT P0, [R9+URZ], R4 ;  /* 0x00000004090075a7 */ /* 0x000e62000800017f */
[----:B------:R-:W-:-:S05]  /*e800*/  VIADD R0, R0, 0x1 ;  /* 0x0000000100007836 */ /* 0x000fca0000000000 */
[----:B------:R-:W-:-:S04]  /*e810*/  ISETP.NE.AND P1, PT, R0, 0xf, PT ;  /* 0x0000000f0000780c */ /* 0x000fc80003f25270 */
[----:B------:R-:W-:Y:S02]  /*e820*/  SEL R2, RZ, 0x1, P1 ;  /* 0x00000001ff027807 */ /* 0x000fe40000800000 */
[----:B------:R-:W-:Y:S02]  /*e830*/  SEL R0, R0, RZ, P1 ;  /* 0x000000ff00007207 */ /* 0x000fe40000800000 */
[----:B------:R-:W-:Y:S01]  /*e840*/  LOP3.LUT R2, R7, R2, RZ, 0x3c, !PT ;  /* 0x0000000207027212 */ /* 0x000fe200078e3cff */
[----:B-1----:R-:W-:Y:S06]  /*e850*/  @!P0 BRA `(.L_x_305) ;  /* 0x0000000400a48947 */ /* 0x002fec0003800000 */
.L_x_327:
[----:B------:R-:W-:Y:S01]  /*e860*/  IMAD R3, R0, 0x8, R3 ;  /* 0x0000000800037824 */ /* 0x000fe200078e0203 */
[----:B------:R-:W-:-:S07]  /*e870*/  SHF.L.U32 R0, R2, 0x1f, RZ ;  /* 0x0000001f02007819 */ /* 0x000fce00000006ff */
.L_x_306:
[----:B--2---:R2:W3:Y:S02]  /*e880*/  SYNCS.PHASECHK.TRANS64.TRYWAIT P0, [R3+URZ], R0 ;  /* 0x00000000030075a7 */ /* 0x0044e4000800017f */
[----:B---3--:R-:W-:Y:S05]  /*e890*/  @!P0 NANOSLEEP.SYNCS 0x989680 ;  /* 0x009896800000895d */ /* 0x008fea0003900000 */
[----:B------:R-:W3:Y:S02]  /*e8a0*/  @!P0 SYNCS.PHASECHK.TRANS64 P0, [R3+URZ], R0 ;  /* 0x00000000030085a7 */ /* 0x000ee4000800007f */
[----:B---3--:R-:W-:Y:S05]  /*e8b0*/  @!P0 BRA `(.L_x_306) ;  /* 0xfffffffc00f08947 */ /* 0x008fea000383ffff */
.L_x_290:
[----:B------:R-:W-:Y:S05]  /*e8c0*/  BSYNC B0 ;  /* 0x0000000000007941 */ /* 0x000fea0003800000 */
.L_x_289:
[----:B------:R-:W-:Y:S05]  /*e8d0*/  EXIT ;  /* 0x000000000000794d */ /* 0x000fea0003800000 */
.L_x_18:
[----:B---3--:R3:W4:Y:S02]  /*e8e0*/  SYNCS.PHASECHK.TRANS64.TRYWAIT P1, [R3+URZ], R0 ;  /* 0x00000000030075a7 */ /* 0x008724000802017f */
[----:B----4-:R-:W-:Y:S05]  /*e8f0*/  @!P1 NANOSLEEP.SYNCS 0x989680 ;  /* 0x009896800000995d */ /* 0x010fea0003900000 */
[----:B------:R-:W4:Y:S02]  /*e900*/  @!P1 SYNCS.PHASECHK.TRANS64 P1, [R3+URZ], R0 ;  /* 0x00000000030095a7 */ /* 0x000f24000802007f */
[----:B----4-:R-:W-:Y:S05]  /*e910*/  @!P1 BRA `(.L_x_18) ;  /* 0xfffffffc00f09947 */ /* 0x010fea000383ffff */
[----:B------:R-:W-:Y:S05]  /*e920*/  BRA `(.L_x_17) ;  /* 0xffffff2800a07947 */ /* 0x000fea000383ffff */
.L_x_23:
[----:B-1----:R-:W-:-:S04]  /*e930*/  IMAD.U32 R5, RZ, RZ, UR4 ;  /* 0x00000004ff057e24 */ /* 0x002fc8000f8e00ff */
[----:B------:R1:W2:Y:S03]  /*e940*/  SYNCS.PHASECHK.TRANS64.TRYWAIT P1, [R5+URZ], R4 ;  /* 0x00000004050075a7 */ /* 0x0002a6000802017f */
[----:B--2---:R-:W-:Y:S05]  /*e950*/  @!P1 NANOSLEEP.SYNCS 0x989680 ;  /* 0x009896800000995d */ /* 0x004fea0003900000 */
[----:B------:R-:W2:Y:S02]  /*e960*/  @!P1 SYNCS.PHASECHK.TRANS64 P1, [R5+URZ], R4 ;  /* 0x00000004050095a7 */ /* 0x000ea4000802007f */
[----:B--2---:R-:W-:Y:S05]  /*e970*/  @!P1 BRA `(.L_x_23) ;  /* 0xfffffffc00ec9947 */ /* 0x004fea000383ffff */
[----:B------:R-:W-:Y:S05]  /*e980*/  BRA `(.L_x_22) ;  /* 0xffffff2c00487947 */ /* 0x000fea000383ffff */
.L_x_276:
[----:B------:R-:W-:Y:S01]  /*e990*/  BSSY B1, `(.L_x_307) ;  /* 0x0000006000017945 */ /* 0x000fe20003800000 */
[----:B------:R-:W-:-:S07]  /*e9a0*/  IMAD.MOV.U32 R15, RZ, RZ, -0x1 ;  /* 0xffffffffff0f7424 */ /* 0x000fce00078e00ff */
[----:B------:R-:W-:Y:S05]  /*e9b0*/  WARPSYNC.COLLECTIVE R15, `(.L_x_308) ;  /* 0x000000000f0c7348 */ /* 0x000fea0003c00000 */
[----:B------:R-:W-:Y:S02]  /*e9c0*/  ELECT P6, UR62, PT ;  /* 0x00000000003e782f */ /* 0x000fe400038c0000 */
[----:B------:R-:W-:Y:S01]  /*e9d0*/  MOV R14, UR62 ;  /* 0x0000003e000e7c02 */ /* 0x000fe20008000f00 */
[----:B------:R-:W-:Y:S10]  /*e9e0*/  ENDCOLLECTIVE ;  /* 0x000000000000791b */ /* 0x000ff40003800000 */
.L_x_308:
[----:B------:R-:W-:Y:S05]  /*e9f0*/  BSYNC B1 ;  /* 0x0000000000017941 */ /* 0x000fea0003800000 */
.L_x_307:
[----:B------:R-:W-:Y:S05]  /*ea00*/  BRA `(.L_x_309) ;  /* 0xffffffe800b07947 */ /* 0x000fea000383ffff */
.L_x_279:
[----:B0-----:R0:W1:Y:S02]  /*ea10*/  SYNCS.PHASECHK.TRANS64.TRYWAIT P1, [R14+URZ+0x78], R7 ;  /* 0x000078070e0075a7 */ /* 0x001064000802017f */
[----:B-1----:R-:W-:Y:S05]  /*ea20*/  @!P1 NANOSLEEP.SYNCS 0x989680 ;  /* 0x009896800000995d */ /* 0x002fea0003900000 */
[----:B------:R-:W1:Y:S02]  /*ea30*/  @!P1 SYNCS.PHASECHK.TRANS64 P1, [R14+URZ+0x78], R7 ;  /* 0x000078070e0095a7 */ /* 0x000e64000802007f */
[----:B-1----:R-:W-:Y:S05]  /*ea40*/  @!P1 BRA `(.L_x_279) ;  /* 0xfffffffc00f09947 */ /* 0x002fea000383ffff */
[----:B------:R-:W-:Y:S05]  /*ea50*/  BRA `(.L_x_310) ;  /* 0xffffffe800e47947 */ /* 0x000fea000383ffff */
.L_x_288:
[----:B------:R-:W-:Y:S01]  /*ea60*/  BSSY B0, `(.L_x_311) ;  /* 0x0000006000007945 */ /* 0x000fe20003800000 */
[----:B------:R-:W-:-:S07]  /*ea70*/  IMAD.MOV.U32 R15, RZ, RZ, -0x1 ;  /* 0xffffffffff0f7424 */ /* 0x000fce00078e00ff */
[----:B------:R-:W-:Y:S05]  /*ea80*/  WARPSYNC.COLLECTIVE R15, `(.L_x_312) ;  /* 0x000000000f0c7348 */ /* 0x000fea0003c00000 */
[----:B------:R-:W-:Y:S02]  /*ea90*/  ELECT P6, UR62, PT ;  /* 0x00000000003e782f */ /* 0x000fe400038c0000 */
[----:B------:R-:W-:Y:S01]  /*eaa0*/  MOV R14, UR62 ;  /* 0x0000003e000e7c02 */ /* 0x000fe20008000f00 */
[----:B------:R-:W-:Y:S10]  /*eab0*/  ENDCOLLECTIVE ;  /* 0x000000000000791b */ /* 0x000ff40003800000 */
.L_x_312:
[----:B------:R-:W-:Y:S05]  /*eac0*/  BSYNC B0 ;  /* 0x0000000000007941 */ /* 0x000fea0003800000 */
.L_x_311:
[----:B------:R-:W-:Y:S05]  /*ead0*/  BRA `(.L_x_313) ;  /* 0xfffffff400407947 */ /* 0x000fea000383ffff */
.L_x_292:
[----:B0-----:R0:W1:Y:S02]  /*eae0*/  SYNCS.PHASECHK.TRANS64.TRYWAIT P0, [R7+URZ], R2 ;  /* 0x00000002070075a7 */ /* 0x001064000800017f */
[----:B-1----:R-:W-:Y:S05]  /*eaf0*/  @!P0 NANOSLEEP.SYNCS 0x989680 ;  /* 0x009896800000895d */ /* 0x002fea0003900000 */
[----:B------:R-:W1:Y:S02]  /*eb00*/  @!P0 SYNCS.PHASECHK.TRANS64 P0, [R7+URZ], R2 ;  /* 0x00000002070085a7 */ /* 0x000e64000800007f */
[----:B-1----:R-:W-:Y:S05]  /*eb10*/  @!P0 BRA `(.L_x_292) ;  /* 0xfffffffc00f08947 */ /* 0x002fea000383ffff */
[----:B------:R-:W-:Y:S05]  /*eb20*/  BRA `(.L_x_314) ;  /* 0xfffffff400807947 */ /* 0x000fea000383ffff */
.L_x_293:
[----:B0-----:R0:W1:Y:S02]  /*eb30*/  SYNCS.PHASECHK.TRANS64.TRYWAIT P0, [R9+URZ], R4 ;  /* 0x00000004090075a7 */ /* 0x001064000800017f */
[----:B-1----:R-:W-:Y:S05]  /*eb40*/  @!P0 NANOSLEEP.SYNCS 0x989680 ;  /* 0x009896800000895d */ /* 0x002fea0003900000 */
[----:B------:R-:W1:Y:S02]  /*eb50*/  @!P0 SYNCS.PHASECHK.TRANS64 P0, [R9+URZ], R4 ;  /* 0x00000004090085a7 */ /* 0x000e64000800007f */
[----:B-1----:R-:W-:Y:S05]  /*eb60*/  @!P0 BRA `(.L_x_293) ;  /* 0xfffffffc00f08947 */ /* 0x002fea000383ffff */
[----:B------:R-:W-:Y:S05]  /*eb70*/  BRA `(.L_x_315) ;  /* 0xfffffff400907947 */ /* 0x000fea000383ffff */
.L_x_294:
[----:B0-----:R0:W1:Y:S02]  /*eb80*/  SYNCS.PHASECHK.TRANS64.TRYWAIT P0, [R6+URZ], R5 ;  /* 0x00000005060075a7 */ /* 0x001064000800017f */
[----:B-1----:R-:W-:Y:S05]  /*eb90*/  @!P0 NANOSLEEP.SYNCS 0x989680 ;  /* 0x009896800000895d */ /* 0x002fea0003900000 */
[----:B------:R-:W1:Y:S02]  /*eba0*/  @!P0 SYNCS.PHASECHK.TRANS64 P0, [R6+URZ], R5 ;  /* 0x00000005060085a7 */ /* 0x000e64000800007f */
[----:B-1----:R-:W-:Y:S05]  /*ebb0*/  @!P0 BRA `(.L_x_294) ;  /* 0xfffffffc00f08947 */ /* 0x002fea000383ffff */
[----:B------:R-:W-:Y:S05]  /*ebc0*/  BRA `(.L_x_316) ;  /* 0xfffffff400a07947 */ /* 0x000fea000383ffff */
.L_x_295:
[----:B0-----:R0:W1:Y:S02]  /*ebd0*/  SYNCS.PHASECHK.TRANS64.TRYWAIT P0, [R9+URZ], R4 ;  /* 0x00000004090075a7 */ /* 0x001064000800017f */
[----:B-1----:R-:W-:Y:S05]  /*ebe0*/  @!P0 NANOSLEEP.SYNCS 0x989680 ;  /* 0x009896800000895d */ /* 0x002fea0003900000 */
[----:B------:R-:W1:Y:S02]  /*ebf0*/  @!P0 SYNCS.PHASECHK.TRANS64 P0, [R9+URZ], R4 ;  /* 0x00000004090085a7 */ /* 0x000e64000800007f */
[----:B-1----:R-:W-:Y:S05]  /*ec00*/  @!P0 BRA `(.L_x_295) ;  /* 0xfffffffc00f08947 */ /* 0x002fea000383ffff */
[----:B------:R-:W-:Y:S05]  /*ec10*/  BRA `(.L_x_317) ;  /* 0xfffffff400b07947 */ /* 0x000fea000383ffff */
.L_x_296:
[----:B0-----:R0:W1:Y:S02]  /*ec20*/  SYNCS.PHASECHK.TRANS64.TRYWAIT P0, [R6+URZ], R5 ;  /* 0x00000005060075a7 */ /* 0x001064000800017f */
[----:B-1----:R-:W-:Y:S05]  /*ec30*/  @!P0 NANOSLEEP.SYNCS 0x989680 ;  /* 0x009896800000895d */ /* 0x002fea0003900000 */
[----:B------:R-:W1:Y:S02]  /*ec40*/  @!P0 SYNCS.PHASECHK.TRANS64 P0, [R6+URZ], R5 ;  /* 0x00000005060085a7 */ /* 0x000e64000800007f */
[----:B-1----:R-:W-:Y:S05]  /*ec50*/  @!P0 BRA `(.L_x_296) ;  /* 0xfffffffc00f08947 */ /* 0x002fea000383ffff */
[----:B------:R-:W-:Y:S05]  /*ec60*/  BRA `(.L_x_318) ;  /* 0xfffffff400c07947 */ /* 0x000fea000383ffff */
.L_x_297:
[----:B0-----:R0:W1:Y:S02]  /*ec70*/  SYNCS.PHASECHK.TRANS64.TRYWAIT P0, [R9+URZ], R4 ;  /* 0x00000004090075a7 */ /* 0x001064000800017f */
[----:B-1----:R-:W-:Y:S05]  /*ec80*/  @!P0 NANOSLEEP.SYNCS 0x989680 ;  /* 0x009896800000895d */ /* 0x002fea0003900000 */
[----:B------:R-:W1:Y:S02]  /*ec90*/  @!P0 SYNCS.PHASECHK.TRANS64 P0, [R9+URZ], R4 ;  /* 0x00000004090085a7 */ /* 0x000e64000800007f */
[----:B-1----:R-:W-:Y:S05]  /*eca0*/  @!P0 BRA `(.L_x_297) ;  /* 0xfffffffc00f08947 */ /* 0x002fea000383ffff */
[----:B------:R-:W-:Y:S05]  /*ecb0*/  BRA `(.L_x_319) ;  /* 0xfffffff400d07947 */ /* 0x000fea000383ffff */
.L_x_298:
[----:B0-----:R0:W1:Y:S02]  /*ecc0*/  SYNCS.PHASECHK.TRANS64.TRYWAIT P0, [R6+URZ], R5 ;  /* 0x00000005060075a7 */ /* 0x001064000800017f */
[----:B-1----:R-:W-:Y:S05]  /*ecd0*/  @!P0 NANOSLEEP.SYNCS 0x989680 ;  /* 0x009896800000895d */ /* 0x002fea0003900000 */
[----:B------:R-:W1:Y:S02]  /*ece0*/  @!P0 SYNCS.PHASECHK.TRANS64 P0, [R6+URZ], R5 ;  /* 0x00000005060085a7 */ /* 0x000e64000800007f */
[----:B-1----:R-:W-:Y:S05]  /*ecf0*/  @!P0 BRA `(.L_x_298) ;  /* 0xfffffffc00f08947 */ /* 0x002fea000383ffff */
[----:B------:R-:W-:Y:S05]  /*ed00*/  BRA `(.L_x_320) ;  /* 0xfffffff400e07947 */ /* 0x000fea000383ffff */
.L_x_299:
[----:B0-----:R0:W1:Y:S02]  /*ed10*/  SYNCS.PHASECHK.TRANS64.TRYWAIT P0, [R9+URZ], R4 ;  /* 0x00000004090075a7 */ /* 0x001064000800017f */
[----:B-1----:R-:W-:Y:S05]  /*ed20*/  @!P0 NANOSLEEP.SYNCS 0x989680 ;  /* 0x009896800000895d */ /* 0x002fea0003900000 */
[----:B------:R-:W1:Y:S02]  /*ed30*/  @!P0 SYNCS.PHASECHK.TRANS64 P0, [R9+URZ], R4 ;  /* 0x00000004090085a7 */ /* 0x000e64000800007f */
[----:B-1----:R-:W-:Y:S05]  /*ed40*/  @!P0 BRA `(.L_x_299) ;  /* 0xfffffffc00f08947 */ /* 0x002fea000383ffff */
[----:B------:R-:W-:Y:S05]  /*ed50*/  BRA `(.L_x_321) ;  /* 0xfffffff400f07947 */ /* 0x000fea000383ffff */
.L_x_300:
[----:B0-----:R0:W1:Y:S02]  /*ed60*/  SYNCS.PHASECHK.TRANS64.TRYWAIT P0, [R6+URZ], R5 ;  /* 0x00000005060075a7 */ /* 0x001064000800017f */
[----:B-1----:R-:W-:Y:S05]  /*ed70*/  @!P0 NANOSLEEP.SYNCS 0x989680 ;  /* 0x009896800000895d */ /* 0x002fea0003900000 */
[----:B------:R-:W1:Y:S02]  /*ed80*/  @!P0 SYNCS.PHASECHK.TRANS64 P0, [R6+URZ], R5 ;  /* 0x00000005060085a7 */ /* 0x000e64000800007f */
[----:B-1----:R-:W-:Y:S05]  /*ed90*/  @!P0 BRA `(.L_x_300) ;  /* 0xfffffffc00f08947 */ /* 0x002fea000383ffff */
[----:B------:R-:W-:Y:S05]  /*eda0*/  BRA `(.L_x_322) ;  /* 0xfffffff800007947 */ /* 0x000fea000383ffff */
.L_x_301:
[----:B0-----:R0:W1:Y:S02]  /*edb0*/  SYNCS.PHASECHK.TRANS64.TRYWAIT P0, [R9+URZ], R4 ;  /* 0x00000004090075a7 */ /* 0x001064000800017f */
[----:B-1----:R-:W-:Y:S05]  /*edc0*/  @!P0 NANOSLEEP.SYNCS 0x989680 ;  /* 0x009896800000895d */ /* 0x002fea0003900000 */
[----:B------:R-:W1:Y:S02]  /*edd0*/  @!P0 SYNCS.PHASECHK.TRANS64 P0, [R9+URZ], R4 ;  /* 0x00000004090085a7 */ /* 0x000e64000800007f */
[----:B-1----:R-:W-:Y:S05]  /*ede0*/  @!P0 BRA `(.L_x_301) ;  /* 0xfffffffc00f08947 */ /* 0x002fea000383ffff */
[----:B------:R-:W-:Y:S05]  /*edf0*/  BRA `(.L_x_323) ;  /* 0xfffffff800107947 */ /* 0x000fea000383ffff */
.L_x_302:
[----:B0-----:R0:W1:Y:S02]  /*ee00*/  SYNCS.PHASECHK.TRANS64.TRYWAIT P0, [R6+URZ], R5 ;  /* 0x00000005060075a7 */ /* 0x001064000800017f */
[----:B-1----:R-:W-:Y:S05]  /*ee10*/  @!P0 NANOSLEEP.SYNCS 0x989680 ;  /* 0x009896800000895d */ /* 0x002fea0003900000 */
[----:B------:R-:W1:Y:S02]  /*ee20*/  @!P0 SYNCS.PHASECHK.TRANS64 P0, [R6+URZ], R5 ;  /* 0x00000005060085a7 */ /* 0x000e64000800007f */
[----:B-1----:R-:W-:Y:S05]  /*ee30*/  @!P0 BRA `(.L_x_302) ;  /* 0xfffffffc00f08947 */ /* 0x002fea000383ffff */
[----:B------:R-:W-:Y:S05]  /*ee40*/  BRA `(.L_x_324) ;  /* 0xfffffff800207947 */ /* 0x000fea000383ffff */
.L_x_303:
[----:B0-----:R0:W1:Y:S02]  /*ee50*/  SYNCS.PHASECHK.TRANS64.TRYWAIT P0, [R9+URZ], R4 ;  /* 0x00000004090075a7 */ /* 0x001064000800017f */
[----:B-1----:R-:W-:Y:S05]  /*ee60*/  @!P0 NANOSLEEP.SYNCS 0x989680 ;  /* 0x009896800000895d */ /* 0x002fea0003900000 */
[----:B------:R-:W1:Y:S02]  /*ee70*/  @!P0 SYNCS.PHASECHK.TRANS64 P0, [R9+URZ], R4 ;  /* 0x00000004090085a7 */ /* 0x000e64000800007f */
[----:B-1----:R-:W-:Y:S05]  /*ee80*/  @!P0 BRA `(.L_x_303) ;  /* 0xfffffffc00f08947 */ /* 0x002fea000383ffff */
[----:B------:R-:W-:Y:S05]  /*ee90*/  BRA `(.L_x_325) ;  /* 0xfffffff800307947 */ /* 0x000fea000383ffff */
.L_x_304:
[----:B0-----:R0:W1:Y:S02]  /*eea0*/  SYNCS.PHASECHK.TRANS64.TRYWAIT P0, [R6+URZ], R5 ;  /* 0x00000005060075a7 */ /* 0x001064000800017f */
[----:B-1----:R-:W-:Y:S05]  /*eeb0*/  @!P0 NANOSLEEP.SYNCS 0x989680 ;  /* 0x009896800000895d */ /* 0x002fea0003900000 */
[----:B------:R-:W1:Y:S02]  /*eec0*/  @!P0 SYNCS.PHASECHK.TRANS64 P0, [R6+URZ], R5 ;  /* 0x00000005060085a7 */ /* 0x000e64000800007f */
[----:B-1----:R-:W-:Y:S05]  /*eed0*/  @!P0 BRA `(.L_x_304) ;  /* 0xfffffffc00f08947 */ /* 0x002fea000383ffff */
[----:B------:R-:W-:Y:S05]  /*eee0*/  BRA `(.L_x_326) ;  /* 0xfffffff800407947 */ /* 0x000fea000383ffff */
.L_x_305:
[----:B-1----:R1:W2:Y:S02]  /*eef0*/  SYNCS.PHASECHK.TRANS64.TRYWAIT P0, [R9+URZ], R4 ;  /* 0x00000004090075a7 */ /* 0x0022a4000800017f */
[----:B--2---:R-:W-:Y:S05]  /*ef00*/  @!P0 NANOSLEEP.SYNCS 0x989680 ;  /* 0x009896800000895d */ /* 0x004fea0003900000 */
[----:B------:R-:W2:Y:S02]  /*ef10*/  @!P0 SYNCS.PHASECHK.TRANS64 P0, [R9+URZ], R4 ;  /* 0x00000004090085a7 */ /* 0x000ea4000800007f */
[----:B--2---:R-:W-:Y:S05]  /*ef20*/  @!P0 BRA `(.L_x_305) ;  /* 0xfffffffc00f08947 */ /* 0x004fea000383ffff */
[----:B------:R-:W-:Y:S05]  /*ef30*/  BRA `(.L_x_327) ;  /* 0xfffffff800487947 */ /* 0x000fea000383ffff */
.L_x_328:
[----:B------:R-:W-:-:S00]  /*ef40*/  BRA `(.L_x_328) ;  /* 0xfffffffc00fc7947 */ /* 0x000fc0000383ffff */
[----:B------:R-:W-:-:S00]  /*ef50*/  NOP ;  /* 0x0000000000007918 */ /* 0x000fc00000000000 */
        /* <DEDUP_REMOVED lines=10> */
.L_x_329:


//--------------------- .nv.global.init           --------------------------
	.section	.nv.global.init,"aw",@progbits
.nv.global.init:
	.type		$str$22,@object
	.size		$str$22,($str$23 - $str$22)
$str$22:
        /*0000*/ 	.byte	0x6b, 0x5f, 0x74, 0x69, 0x6c, 0x65, 0x5f, 0x63, 0x6f, 0x75, 0x6e, 0x74, 0x20, 0x3e, 0x3d, 0x20
        /*0010*/ 	.byte	0x31, 0x00
	.type		$str$23,@object
	.size		$str$23,(__unnamed_1 - $str$23)
$str$23:
        /*0012*/ 	.byte	0x2f, 0x74, 0x6d, 0x70, 0x2f, 0x63, 0x75, 0x74, 0x6c, 0x61, 0x73, 0x73, 0x5f, 0x73, 0x77, 0x65
        /*0022*/ 	.byte	0x65, 0x70, 0x5f, 0x73, 0x72, 0x63, 0x2f, 0x69, 0x6e, 0x63, 0x6c, 0x75, 0x64, 0x65, 0x2f, 0x63
        /*0032*/ 	.byte	0x75, 0x74, 0x6c, 0x61, 0x73, 0x73, 0x2f, 0x67, 0x65, 0x6d, 0x6d, 0x2f, 0x63, 0x6f, 0x6c, 0x6c
        /*0042*/ 	.byte	0x65, 0x63, 0x74, 0x69, 0x76, 0x65, 0x2f, 0x73, 0x6d, 0x39, 0x30, 0x5f, 0x6d, 0x6d, 0x61, 0x5f
        /*0052*/ 	.byte	0x74, 0x6d, 0x61, 0x5f, 0x67, 0x6d, 0x6d, 0x61, 0x5f, 0x73, 0x73, 0x5f, 0x77, 0x61, 0x72, 0x70
        /*0062*/ 	.byte	0x73, 0x70, 0x65, 0x63, 0x69, 0x61, 0x6c, 0x69, 0x7a, 0x65, 0x64, 0x2e, 0x68, 0x70, 0x70, 0x00
	.type		__unnamed_1,@object
	.size		__unnamed_1,(.L_0 - __unnamed_1)
__unnamed_1:
        /*0072*/ 	.byte	0x76, 0x6f, 0x69, 0x64, 0x20, 0x63, 0x75, 0x74, 0x6c, 0x61, 0x73, 0x73, 0x3a, 0x3a, 0x67, 0x65
        /* <DEDUP_REMOVED lines=180> */
        /*0bc2*/ 	.byte	0x74, 0x69, 0x74, 0x79, 0x5d, 0x00
.L_0:


//--------------------- .nv.shared._ZN7cutlass13device_kernelINS_4gemm6kernel13GemmUniversalIN4cute5tupleIJiiiiEEENS1_10collective13CollectiveMmaINS1_34MainloopSm90TmaGmmaWarpSpecializedILi15ENS5_IJNS4_1CILi1EEESB_SB_EEENS1_35KernelTmaWarpSpecializedCooperativeEEENS5_IJNSA_ILi384EEENSA_ILi96EEENSA_ILi16EEEEEENS_10bfloat16_tENS5_IJlSB_lEEESJ_SK_NS4_8TiledMMAINS4_8MMA_AtomIJNS4_4SM904GMMA27MMA_64x96x16_F32BF16BF16_SSILNSO_5MajorE0ELSQ_0ELNSO_7ScaleInE1ELSR_1EEEEEENS4_6LayoutINS5_IJNSA_ILi2EEESB_SB_EEENS5_IJSB_NSA_ILi0EEESX_EEEEENS5_IJNS4_10UnderscoreES10_S10_EEEEENS4_13SM90_TMA_LOADENS4_14ComposedLayoutINS4_7SwizzleILi1ELi4ELi3EEENS4_18smem_ptr_flag_bitsILi16EEENSU_INS5_IJNSA_ILi8EEESH_EEENS5_IJSH_SB_EEEEEEEvNS4_8identityES13_S1D_vS1E_EENS_8epilogue10collective6detail29Sm90TmaWarpSpecializedAdapterINS1H_15DefaultEpilogueISJ_SK_SK_NS1G_6thread17LinearCombinationISJ_Li1EffLNS1L_9ScaleType4KindE0ELNS_15FloatRoundStyleE2ESJ_EENS1_15EpilogueDefaultEEEEEvvEEEEvNT_6ParamsE --------------------------
	.section	.nv.shared._ZN7cutlass13device_kernelINS_4gemm6kernel13GemmUniversalIN4cute5tupleIJiiiiEEENS1_10collective13CollectiveMmaINS1_34MainloopSm90TmaGmmaWarpSpecializedILi15ENS5_IJNS4_1CILi1EEESB_SB_EEENS1_35KernelTmaWarpSpecializedCooperativeEEENS5_IJNSA_ILi384EEENSA_ILi96EEENSA_ILi16EEEEEENS_10bfloat16_tENS5_IJlSB_lEEESJ_SK_NS4_8TiledMMAINS4_8MMA_AtomIJNS4_4SM904GMMA27MMA_64x96x16_F32BF16BF16_SSILNSO_5MajorE0ELSQ_0ELNSO_7ScaleInE1ELSR_1EEEEEENS4_6LayoutINS5_IJNSA_ILi2EEESB_SB_EEENS5_IJSB_NSA_ILi0EEESX_EEEEENS5_IJNS4_10UnderscoreES10_S10_EEEEENS4_13SM90_TMA_LOADENS4_14ComposedLayoutINS4_7SwizzleILi1ELi4ELi3EEENS4_18smem_ptr_flag_bitsILi16EEENSU_INS5_IJNSA_ILi8EEESH_EEENS5_IJSH_SB_EEEEEEEvNS4_8identityES13_S1D_vS1E_EENS_8epilogue10collective6detail29Sm90TmaWarpSpecializedAdapterINS1H_15DefaultEpilogueISJ_SK_SK_NS1G_6thread17LinearCombinationISJ_Li1EffLNS1L_9ScaleType4KindE0ELNS_15FloatRoundStyleE2ESJ_EENS1_15EpilogueDefaultEEEEEvvEEEEvNT_6ParamsE,"aw",@nobits
	.sectionflags	@""
	.align	16
	.zero		1024


//--------------------- .nv.shared.reserved.0     --------------------------
	.section	.nv.shared.reserved.0,"aw",@nobits
	.weak		__nv_reservedSMEM_offset_0_alias
	.size		__nv_reservedSMEM_offset_0_alias, 0, 0
	.other		__nv_reservedSMEM_offset_0_alias,@"STO_CUDA_RESERVED_SHARED STV_DEFAULT"
__nv_reservedSMEM_offset_0_alias:
	.zero		0


//--------------------- .nv.global                --------------------------
	.section	.nv.global,"aw",@nobits
.nv.global:
	.type		_ZN39_INTERNAL_aa69f967_4_k_cu_cd3048d7_77684cute1_E,@object
	.size		_ZN39_INTERNAL_aa69f967_4_k_cu_cd3048d7_77684cute1_E,(_ZN39_INTERNAL_aa69f967_4_k_cu_cd3048d7_77684cuda3std3__45__cpo6cbeginE - _ZN39_INTERNAL_aa69f967_4_k_cu_cd3048d7_77684cute1_E)
_ZN39_INTERNAL_aa69f967_4_k_cu_cd3048d7_77684cute1_E:
	.zero		1
	.type		_ZN39_INTERNAL_aa69f967_4_k_cu_cd3048d7_77684cuda3std3__45__cpo6cbeginE,@object
	.size		_ZN39_INTERNAL_aa69f967_4_k_cu_cd3048d7_77684cuda3std3__45__cpo6cbeginE,(_ZN39_INTERNAL_aa69f967_4_k_cu_cd3048d7_77684cuda3std3__48in_placeE - _ZN39_INTERNAL_aa69f967_4_k_cu_cd3048d7_77684cuda3std3__45__cpo6cbeginE)
_ZN39_INTERNAL_aa69f967_4_k_cu_cd3048d7_77684cuda3std3__45__cpo6cbeginE:
	.zero		1
	.type		_ZN39_INTERNAL_aa69f967_4_k_cu_cd3048d7_77684cuda3std3__48in_placeE,@object
	.size		_ZN39_INTERNAL_aa69f967_4_k_cu_cd3048d7_77684cuda3std3__48in_placeE,(_ZN39_INTERNAL_aa69f967_4_k_cu_cd3048d7_77684cuda3std6ranges3__45__cpo9iter_moveE - _ZN39_INTERNAL_aa69f967_4_k_cu_cd3048d7_77684cuda3std3__48in_placeE)
_ZN39_INTERNAL_aa69f967_4_k_cu_cd3048d7_77684cuda3std3__48in_placeE:
	.zero		1
	.type		_ZN39_INTERNAL_aa69f967_4_k_cu_cd3048d7_77684cuda3std6ranges3__45__cpo9iter_moveE,@object
	.size		_ZN39_INTERNAL_aa69f967_4_k_cu_cd3048d7_77684cuda3std6ranges3__45__cpo9iter_moveE,(_ZN39_INTERNAL_aa69f967_4_k_cu_cd3048d7_77684cuda3std3__45__cpo5beginE - _ZN39_INTERNAL_aa69f967_4_k_cu_cd3048d7_77684cuda3std6ranges3__45__cpo9iter_moveE)
_ZN39_INTERNAL_aa69f967_4_k_cu_cd3048d7_77684cuda3std6ranges3__45__cpo9iter_moveE:
	.zero		1
	.type		_ZN39_INTERNAL_aa69f967_4_k_cu_cd3048d7_77684cuda3std3__45__cpo5beginE,@object
	.size		_ZN39_INTERNAL_aa69f967_4_k_cu_cd3048d7_77684cuda3std3__45__cpo5beginE,(_ZN39_INTERNAL_aa69f967_4_k_cu_cd3048d7_77684cuda3std3__441_GLOBAL__N__aa69f967_4_k_cu_cd3048d7_77686ignoreE - _ZN39_INTERNAL_aa69f967_4_k_cu_cd3048d7_77684cuda3std3__45__cpo5beginE)
_ZN39_INTERNAL_aa69f967_4_k_cu_cd3048d7_77684cuda3std3__45__cpo5beginE:
	.zero		1
	.type		_ZN39_INTERNAL_aa69f967_4_k_cu_cd3048d7_77684cuda3std3__441_GLOBAL__N__aa69f967_4_k_cu_cd3048d7_77686ignoreE,@object
	.size		_ZN39_INTERNAL_aa69f967_4_k_cu_cd3048d7_77684cuda3std3__441_GLOBAL__N__aa69f967_4_k_cu_cd3048d7_77686ignoreE,(_ZN39_INTERNAL_aa69f967_4_k_cu_cd3048d7_77684cute7productE - _ZN39_INTERNAL_aa69f967_4_k_cu_cd3048d7_77684cuda3std3__441_GLOBAL__N__aa69f967_4_k_cu_cd3048d7_77686ignoreE)
_ZN39_INTERNAL_aa69f967_4_k_cu_cd3048d7_77684cuda3std3__441_GLOBAL__N__aa69f967_4_k_cu_cd3048d7_77686ignoreE:
	.zero		1
	.type		_ZN39_INTERNAL_aa69f967_4_k_cu_cd3048d7_77684cute7productE,@object
	.size		_ZN39_INTERNAL_aa69f967_4_k_cu_cd3048d7_77684cute7productE,(_ZN39_INTERNAL_aa69f967_4_k_cu_cd3048d7_77684cuda3std3__45__cpo3endE - _ZN39_INTERNAL_aa69f967_4_k_cu_cd3048d7_77684cute7productE)
_ZN39_INTERNAL_aa69f967_4_k_cu_cd3048d7_77684cute7productE:
	.zero		1
	.type		_ZN39_INTERNAL_aa69f967_4_k_cu_cd3048d7_77684cuda3std3__45__cpo3endE,@object
	.size		_ZN39_INTERNAL_aa69f967_4_k_cu_cd3048d7_77684cuda3std3__45__cpo3endE,(_ZN39_INTERNAL_aa69f967_4_k_cu_cd3048d7_77684cuda3std3__419piecewise_constructE - _ZN39_INTERNAL_aa69f967_4_k_cu_cd3048d7_77684cuda3std3__45__cpo3endE)
_ZN39_INTERNAL_aa69f967_4_k_cu_cd3048d7_77684cuda3std3__45__cpo3endE:
	.zero		1
	.type		_ZN39_INTERNAL_aa69f967_4_k_cu_cd3048d7_77684cuda3std3__419piecewise_constructE,@object
	.size		_ZN39_INTERNAL_aa69f967_4_k_cu_cd3048d7_77684cuda3std3__419piecewise_constructE,(_ZN39_INTERNAL_aa69f967_4_k_cu_cd3048d7_77684cuda3std3__45__cpo4cendE - _ZN39_INTERNAL_aa69f967_4_k_cu_cd3048d7_77684cuda3std3__419piecewise_constructE)
_ZN39_INTERNAL_aa69f967_4_k_cu_cd3048d7_77684cuda3std3__419piecewise_constructE:
	.zero		1
	.type		_ZN39_INTERNAL_aa69f967_4_k_cu_cd3048d7_77684cuda3std3__45__cpo4cendE,@object
	.size		_ZN39_INTERNAL_aa69f967_4_k_cu_cd3048d7_77684cuda3std3__45__cpo4cendE,(_ZN39_INTERNAL_aa69f967_4_k_cu_cd3048d7_77684cuda3std6ranges3__45__cpo4swapE - _ZN39_INTERNAL_aa69f967_4_k_cu_cd3048d7_77684cuda3std3__45__cpo4cendE)
_ZN39_INTERNAL_aa69f967_4_k_cu_cd3048d7_77684cuda3std3__45__cpo4cendE:
	.zero		1
	.type		_ZN39_INTERNAL_aa69f967_4_k_cu_cd3048d7_77684cuda3std6ranges3__45__cpo4swapE,@object
	.size		_ZN39_INTERNAL_aa69f967_4_k_cu_cd3048d7_77684cuda3std6ranges3__45__cpo4swapE,(.L_8 - _ZN39_INTERNAL_aa69f967_4_k_cu_cd3048d7_77684cuda3std6ranges3__45__cpo4swapE)
_ZN39_INTERNAL_aa69f967_4_k_cu_cd3048d7_77684cuda3std6ranges3__45__cpo4swapE:
	.zero		1
.L_8:


//--------------------- .nv.constant0._ZN7cutlass13device_kernelINS_4gemm6kernel13GemmUniversalIN4cute5tupleIJiiiiEEENS1_10collective13CollectiveMmaINS1_34MainloopSm90TmaGmmaWarpSpecializedILi15ENS5_IJNS4_1CILi1EEESB_SB_EEENS1_35KernelTmaWarpSpecializedCooperativeEEENS5_IJNSA_ILi384EEENSA_ILi96EEENSA_ILi16EEEEEENS_10bfloat16_tENS5_IJlSB_lEEESJ_SK_NS4_8TiledMMAINS4_8MMA_AtomIJNS4_4SM904GMMA27MMA_64x96x16_F32BF16BF16_SSILNSO_5MajorE0ELSQ_0ELNSO_7ScaleInE1ELSR_1EEEEEENS4_6LayoutINS5_IJNSA_ILi2EEESB_SB_EEENS5_IJSB_NSA_ILi0EEESX_EEEEENS5_IJNS4_10UnderscoreES10_S10_EEEEENS4_13SM90_TMA_LOADENS4_14ComposedLayoutINS4_7SwizzleILi1ELi4ELi3EEENS4_18smem_ptr_flag_bitsILi16EEENSU_INS5_IJNSA_ILi8EEESH_EEENS5_IJSH_SB_EEEEEEEvNS4_8identityES13_S1D_vS1E_EENS_8epilogue10collective6detail29Sm90TmaWarpSpecializedAdapterINS1H_15DefaultEpilogueISJ_SK_SK_NS1G_6thread17LinearCombinationISJ_Li1EffLNS1L_9ScaleType4KindE0ELNS_15FloatRoundStyleE2ESJ_EENS1_15EpilogueDefaultEEEEEvvEEEEvNT_6ParamsE --------------------------
	.section	.nv.constant0._ZN7cutlass13device_kernelINS_4gemm6kernel13GemmUniversalIN4cute5tupleIJiiiiEEENS1_10collective13CollectiveMmaINS1_34MainloopSm90TmaGmmaWarpSpecializedILi15ENS5_IJNS4_1CILi1EEESB_SB_EEENS1_35KernelTmaWarpSpecializedCooperativeEEENS5_IJNSA_ILi384EEENSA_ILi96EEENSA_ILi16EEEEEENS_10bfloat16_tENS5_IJlSB_lEEESJ_SK_NS4_8TiledMMAINS4_8MMA_AtomIJNS4_4SM904GMMA27MMA_64x96x16_F32BF16BF16_SSILNSO_5MajorE0ELSQ_0ELNSO_7ScaleInE1ELSR_1EEEEEENS4_6LayoutINS5_IJNSA_ILi2EEESB_SB_EEENS5_IJSB_NSA_ILi0EEESX_EEEEENS5_IJNS4_10UnderscoreES10_S10_EEEEENS4_13SM90_TMA_LOADENS4_14ComposedLayoutINS4_7SwizzleILi1ELi4ELi3EEENS4_18smem_ptr_flag_bitsILi16EEENSU_INS5_IJNSA_ILi8EEESH_EEENS5_IJSH_SB_EEEEEEEvNS4_8identityES13_S1D_vS1E_EENS_8epilogue10collective6detail29Sm90TmaWarpSpecializedAdapterINS1H_15DefaultEpilogueISJ_SK_SK_NS1G_6thread17LinearCombinationISJ_Li1EffLNS1L_9ScaleType4KindE0ELNS_15FloatRoundStyleE2ESJ_EENS1_15EpilogueDefaultEEEEEvvEEEEvNT_6ParamsE,"a",@progbits
	.sectionflags	@""
	.align	4
.nv.constant0._ZN7cutlass13device_kernelINS_4gemm6kernel13GemmUniversalIN4cute5tupleIJiiiiEEENS1_10collective13CollectiveMmaINS1_34MainloopSm90TmaGmmaWarpSpecializedILi15ENS5_IJNS4_1CILi1EEESB_SB_EEENS1_35KernelTmaWarpSpecializedCooperativeEEENS5_IJNSA_ILi384EEENSA_ILi96EEENSA_ILi16EEEEEENS_10bfloat16_tENS5_IJlSB_lEEESJ_SK_NS4_8TiledMMAINS4_8MMA_AtomIJNS4_4SM904GMMA27MMA_64x96x16_F32BF16BF16_SSILNSO_5MajorE0ELSQ_0ELNSO_7ScaleInE1ELSR_1EEEEEENS4_6LayoutINS5_IJNSA_ILi2EEESB_SB_EEENS5_IJSB_NSA_ILi0EEESX_EEEEENS5_IJNS4_10UnderscoreES10_S10_EEEEENS4_13SM90_TMA_LOADENS4_14ComposedLayoutINS4_7SwizzleILi1ELi4ELi3EEENS4_18smem_ptr_flag_bitsILi16EEENSU_INS5_IJNSA_ILi8EEESH_EEENS5_IJSH_SB_EEEEEEEvNS4_8identityES13_S1D_vS1E_EENS_8epilogue10collective6detail29Sm90TmaWarpSpecializedAdapterINS1H_15DefaultEpilogueISJ_SK_SK_NS1G_6thread17LinearCombinationISJ_Li1EffLNS1L_9ScaleType4KindE0ELNS_15FloatRoundStyleE2ESJ_EENS1_15EpilogueDefaultEEEEEvvEEEEvNT_6ParamsE:
	.zero		1664


//--------------------- SYMBOLS --------------------------

	.type		.nv.reservedSmem.offset0,@object
	.size		.nv.reservedSmem.offset0,0x4
	.type		__assertfail,@function
